def attn_fwd(
    Q,
    K,
    V,
    Out,
    Lse,
    sm_scale,
    stride_qz,
    stride_qh,
    stride_qm,
    stride_qk,
    stride_kz,
    stride_kh,
    stride_kn,
    stride_kk,
    stride_vz,
    stride_vh,
    stride_vn,
    stride_vk,
    stride_oz,
    stride_oh,
    stride_om,
    stride_ok,
    seqlen_q,
    seqlen_k,
    BLOCK_M: tl.constexpr,
    BLOCK_N: tl.constexpr,
    HEAD_DIM: tl.constexpr,
    CAUSAL: tl.constexpr,
):
    start_m = tl.program_id(0)
    off_hz = tl.program_id(1)
    q_off = off_hz * stride_qh
    k_off = off_hz * stride_kh
    v_off = off_hz * stride_vh
    offs_m = start_m * BLOCK_M + tl.arange(0, BLOCK_M)
    offs_d = tl.arange(0, HEAD_DIM)
    offs_n = tl.arange(0, BLOCK_N)
    q_ptrs = Q + q_off + offs_m[:, None] * stride_qm + offs_d[None, :] * stride_qk
    k_ptrs = K + k_off + offs_d[:, None] * stride_kk + offs_n[None, :] * stride_kn
    v_ptrs = V + v_off + offs_n[:, None] * stride_vn + offs_d[None, :] * stride_vk
    m_i = tl.full([BLOCK_M], float("-inf"), dtype=tl.float32)
    l_i = tl.zeros([BLOCK_M], dtype=tl.float32) + 1.0
    acc = tl.zeros([BLOCK_M, HEAD_DIM], dtype=tl.float32)
    q = tl.load(q_ptrs)
    acc, l_i, m_i = _attn_fwd_inner(
        acc,
        l_i,
        m_i,
        q,
        k_ptrs,
        v_ptrs,
        sm_scale,
        stride_kn,
        stride_vn,
        start_m,
        seqlen_k,
        BLOCK_M,
        BLOCK_N,
        HEAD_DIM,
        CAUSAL,
    )
    acc = acc / l_i[:, None]
    lse = m_i + tl.math.log2(l_i) / 1.4426950408889634
    o_ptrs = (
        Out
        + off_hz * stride_oh
        + offs_m[:, None] * stride_om
        + offs_d[None, :] * stride_ok
    )
    tl.store(o_ptrs, acc.to(Out.dtype.element_ty))
    tl.store(Lse + off_hz * seqlen_q + offs_m, lse)

# config = {"BLOCK_M": 32, "BLOCK_N": 64, "HEAD_DIM": 512, "arch": "sm_100", "causal": true, "dtype": "fp16", "num_stages": 3, "num_warps": 8}
# arch = sm_100


// ===== COMPILED SASS (sm_100a) =====

	.target	sm_100a

	.elftype	@"ET_EXEC"


//--------------------- .note.nv.tkinfo           --------------------------
	.section	.note.nv.tkinfo,"",@"SHT_NOTE"
	.sectionflags	@"SHF_NOTE_NV_TKINFO"
	.tkinfo
        /*0018*/ 	.word	0x00000081
        /*0030*/ 	.string	""
        /*0030*/ 	.string	"ptxas-blackwell"
        /*0030*/ 	.string	"Cuda compilation tools, release 12.9, V12.9.86"
        /*0030*/ 	.string	"Build cuda_12.9.r12.9/compiler.36037853_0"
        /*0030*/ 	.string	"-v  -suppress-debug-info  -lineinfo  -arch sm_100a "



//--------------------- .note.nv.cuver            --------------------------
	.section	.note.nv.cuver,"",@"SHT_NOTE"
	.sectionflags	@"SHF_NOTE_NV_CUVER"
        /*0018*/ 	.short	0x0001
        /*001a*/ 	.short	0x0064
        /*001c*/ 	.short	0x0001
        /*001e*/ 	.short	0x0000
        /*0020*/ 	.short	0x0001
        /*0022*/ 	.short	0x0000


//--------------------- .nv.info                  --------------------------
	.section	.nv.info,"",@"SHT_CUDA_INFO"
	.align	4


	//----- nvinfo : EIATTR_REGCOUNT
	.align		4
        /*0000*/ 	.byte	0x04, 0x2f
        /*0002*/ 	.short	(.L_2 - .L_1)
	.align		4
.L_1:
        /*0004*/ 	.word	index@(attn_fwd)
        /*0008*/ 	.word	0x000000ff


	//----- nvinfo : EIATTR_FRAME_SIZE
	.align		4
.L_2:
        /*000c*/ 	.byte	0x04, 0x11
        /*000e*/ 	.short	(.L_4 - .L_3)
	.align		4
.L_3:
        /*0010*/ 	.word	index@(attn_fwd)
        /*0014*/ 	.word	0x00000728


	//----- nvinfo : EIATTR_MIN_STACK_SIZE
	.align		4
.L_4:
        /*0018*/ 	.byte	0x04, 0x12
        /*001a*/ 	.short	(.L_6 - .L_5)
	.align		4
.L_5:
        /*001c*/ 	.word	index@(attn_fwd)
        /*0020*/ 	.word	0x00000728
.L_6:


//--------------------- .nv.info.attn_fwd         --------------------------
	.section	.nv.info.attn_fwd,"",@"SHT_CUDA_INFO"
	.sectionflags	@""
	.align	4


	//----- nvinfo : EIATTR_CUDA_API_VERSION
	.align		4
        /*0000*/ 	.byte	0x04, 0x37
        /*0002*/ 	.short	(.L_8 - .L_7)
.L_7:
        /*0004*/ 	.word	0x00000081


	//----- nvinfo : EIATTR_KPARAM_INFO
	.align		4
.L_8:
        /*0008*/ 	.byte	0x04, 0x17
        /*000a*/ 	.short	(.L_10 - .L_9)
.L_9:
        /*000c*/ 	.word	0x00000000
        /*0010*/ 	.short	0x0019
        /*0012*/ 	.short	0x0080
        /*0014*/ 	.byte	0x00, 0xf4, 0x21, 0x00


	//----- nvinfo : EIATTR_KPARAM_INFO
	.align		4
.L_10:
        /*0018*/ 	.byte	0x04, 0x17
        /*001a*/ 	.short	(.L_12 - .L_11)
.L_11:
        /*001c*/ 	.word	0x00000000
        /*0020*/ 	.short	0x0018
        /*0022*/ 	.short	0x0078
        /*0024*/ 	.byte	0x00, 0xf4, 0x21, 0x00


	//----- nvinfo : EIATTR_KPARAM_INFO
	.align		4
.L_12:
        /*0028*/ 	.byte	0x04, 0x17
        /*002a*/ 	.short	(.L_14 - .L_13)
.L_13:
        /*002c*/ 	.word	0x00000000
        /*0030*/ 	.short	0x0017
        /*0032*/ 	.short	0x0070
        /*0034*/ 	.byte	0x00, 0xf0, 0x11, 0x00


	//----- nvinfo : EIATTR_KPARAM_INFO
	.align		4
.L_14:
        /*0038*/ 	.byte	0x04, 0x17
        /*003a*/ 	.short	(.L_16 - .L_15)
.L_15:
        /*003c*/ 	.word	0x00000000
        /*0040*/ 	.short	0x0016
        /*0042*/ 	.short	0x006c
        /*0044*/ 	.byte	0x00, 0xf0, 0x11, 0x00


	//----- nvinfo : EIATTR_KPARAM_INFO
	.align		4
.L_16:
        /*0048*/ 	.byte	0x04, 0x17
        /*004a*/ 	.short	(.L_18 - .L_17)
.L_17:
        /*004c*/ 	.word	0x00000000
        /*0050*/ 	.short	0x0015
        /*0052*/ 	.short	0x0068
        /*0054*/ 	.byte	0x00, 0xf0, 0x11, 0x00


	//----- nvinfo : EIATTR_KPARAM_INFO
	.align		4
.L_18:
        /*0058*/ 	.byte	0x04, 0x17
        /*005a*/ 	.short	(.L_20 - .L_19)
.L_19:
        /*005c*/ 	.word	0x00000000
        /*0060*/ 	.short	0x0014
        /*0062*/ 	.short	0x0064
        /*0064*/ 	.byte	0x00, 0xf0, 0x11, 0x00


	//----- nvinfo : EIATTR_KPARAM_INFO
	.align		4
.L_20:
        /*0068*/ 	.byte	0x04, 0x17
        /*006a*/ 	.short	(.L_22 - .L_21)
.L_21:
        /*006c*/ 	.word	0x00000000
        /*0070*/ 	.short	0x0013
        /*0072*/ 	.short	0x0060
        /*0074*/ 	.byte	0x00, 0xf0, 0x11, 0x00


	//----- nvinfo : EIATTR_KPARAM_INFO
	.align		4
.L_22:
        /*0078*/ 	.byte	0x04, 0x17
        /*007a*/ 	.short	(.L_24 - .L_23)
.L_23:
        /*007c*/ 	.word	0x00000000
        /*0080*/ 	.short	0x0012
        /*0082*/ 	.short	0x005c
        /*0084*/ 	.byte	0x00, 0xf0, 0x11, 0x00


	//----- nvinfo : EIATTR_KPARAM_INFO
	.align		4
.L_24:
        /*0088*/ 	.byte	0x04, 0x17
        /*008a*/ 	.short	(.L_26 - .L_25)
.L_25:
        /*008c*/ 	.word	0x00000000
        /*0090*/ 	.short	0x0011
        /*0092*/ 	.short	0x0058
        /*0094*/ 	.byte	0x00, 0xf0, 0x11, 0x00


	//----- nvinfo : EIATTR_KPARAM_INFO
	.align		4
.L_26:
        /*0098*/ 	.byte	0x04, 0x17
        /*009a*/ 	.short	(.L_28 - .L_27)
.L_27:
        /*009c*/ 	.word	0x00000000
        /*00a0*/ 	.short	0x0010
        /*00a2*/ 	.short	0x0054
        /*00a4*/ 	.byte	0x00, 0xf0, 0x11, 0x00


	//----- nvinfo : EIATTR_KPARAM_INFO
	.align		4
.L_28:
        /*00a8*/ 	.byte	0x04, 0x17
        /*00aa*/ 	.short	(.L_30 - .L_29)
.L_29:
        /*00ac*/ 	.word	0x00000000
        /*00b0*/ 	.short	0x000f
        /*00b2*/ 	.short	0x0050
        /*00b4*/ 	.byte	0x00, 0xf0, 0x11, 0x00


	//----- nvinfo : EIATTR_KPARAM_INFO
	.align		4
.L_30:
        /*00b8*/ 	.byte	0x04, 0x17
        /*00ba*/ 	.short	(.L_32 - .L_31)
.L_31:
        /*00bc*/ 	.word	0x00000000
        /*00c0*/ 	.short	0x000e
        /*00c2*/ 	.short	0x004c
        /*00c4*/ 	.byte	0x00, 0xf0, 0x11, 0x00


	//----- nvinfo : EIATTR_KPARAM_INFO
	.align		4
.L_32:
        /*00c8*/ 	.byte	0x04, 0x17
        /*00ca*/ 	.short	(.L_34 - .L_33)
.L_33:
        /*00cc*/ 	.word	0x00000000
        /*00d0*/ 	.short	0x000d
        /*00d2*/ 	.short	0x0048
        /*00d4*/ 	.byte	0x00, 0xf0, 0x11, 0x00


	//----- nvinfo : EIATTR_KPARAM_INFO
	.align		4
.L_34:
        /*00d8*/ 	.byte	0x04, 0x17
        /*00da*/ 	.short	(.L_36 - .L_35)
.L_35:
        /*00dc*/ 	.word	0x00000000
        /*00e0*/ 	.short	0x000c
        /*00e2*/ 	.short	0x0044
        /*00e4*/ 	.byte	0x00, 0xf0, 0x11, 0x00


	//----- nvinfo : EIATTR_KPARAM_INFO
	.align		4
.L_36:
        /*00e8*/ 	.byte	0x04, 0x17
        /*00ea*/ 	.short	(.L_38 - .L_37)
.L_37:
        /*00ec*/ 	.word	0x00000000
        /*00f0*/ 	.short	0x000b
        /*00f2*/ 	.short	0x0040
        /*00f4*/ 	.byte	0x00, 0xf0, 0x11, 0x00


	//----- nvinfo : EIATTR_KPARAM_INFO
	.align		4
.L_38:
        /*00f8*/ 	.byte	0x04, 0x17
        /*00fa*/ 	.short	(.L_40 - .L_39)
.L_39:
        /*00fc*/ 	.word	0x00000000
        /*0100*/ 	.short	0x000a
        /*0102*/ 	.short	0x003c
        /*0104*/ 	.byte	0x00, 0xf0, 0x11, 0x00


	//----- nvinfo : EIATTR_KPARAM_INFO
	.align		4
.L_40:
        /*0108*/ 	.byte	0x04, 0x17
        /*010a*/ 	.short	(.L_42 - .L_41)
.L_41:
        /*010c*/ 	.word	0x00000000
        /*0110*/ 	.short	0x0009
        /*0112*/ 	.short	0x0038
        /*0114*/ 	.byte	0x00, 0xf0, 0x11, 0x00


	//----- nvinfo : EIATTR_KPARAM_INFO
	.align		4
.L_42:
        /*0118*/ 	.byte	0x04, 0x17
        /*011a*/ 	.short	(.L_44 - .L_43)
.L_43:
        /*011c*/ 	.word	0x00000000
        /*0120*/ 	.short	0x0008
        /*0122*/ 	.short	0x0034
        /*0124*/ 	.byte	0x00, 0xf0, 0x11, 0x00


	//----- nvinfo : EIATTR_KPARAM_INFO
	.align		4
.L_44:
        /*0128*/ 	.byte	0x04, 0x17
        /*012a*/ 	.short	(.L_46 - .L_45)
.L_45:
        /*012c*/ 	.word	0x00000000
        /*0130*/ 	.short	0x0007
        /*0132*/ 	.short	0x0030
        /*0134*/ 	.byte	0x00, 0xf0, 0x11, 0x00


	//----- nvinfo : EIATTR_KPARAM_INFO
	.align		4
.L_46:
        /*0138*/ 	.byte	0x04, 0x17
        /*013a*/ 	.short	(.L_48 - .L_47)
.L_47:
        /*013c*/ 	.word	0x00000000
        /*0140*/ 	.short	0x0006
        /*0142*/ 	.short	0x002c
        /*0144*/ 	.byte	0x00, 0xf0, 0x11, 0x00


	//----- nvinfo : EIATTR_KPARAM_INFO
	.align		4
.L_48:
        /*0148*/ 	.byte	0x04, 0x17
        /*014a*/ 	.short	(.L_50 - .L_49)
.L_49:
        /*014c*/ 	.word	0x00000000
        /*0150*/ 	.short	0x0005
        /*0152*/ 	.short	0x0028
        /*0154*/ 	.byte	0x00, 0xf0, 0x11, 0x00


	//----- nvinfo : EIATTR_KPARAM_INFO
	.align		4
.L_50:
        /*0158*/ 	.byte	0x04, 0x17
        /*015a*/ 	.short	(.L_52 - .L_51)
.L_51:
        /*015c*/ 	.word	0x00000000
        /*0160*/ 	.short	0x0004
        /*0162*/ 	.short	0x0020
        /*0164*/ 	.byte	0x00, 0xf4, 0x21, 0x00


	//----- nvinfo : EIATTR_KPARAM_INFO
	.align		4
.L_52:
        /*0168*/ 	.byte	0x04, 0x17
        /*016a*/ 	.short	(.L_54 - .L_53)
.L_53:
        /*016c*/ 	.word	0x00000000
        /*0170*/ 	.short	0x0003
        /*0172*/ 	.short	0x0018
        /*0174*/ 	.byte	0x00, 0xf4, 0x21, 0x00


	//----- nvinfo : EIATTR_KPARAM_INFO
	.align		4
.L_54:
        /*0178*/ 	.byte	0x04, 0x17
        /*017a*/ 	.short	(.L_56 - .L_55)
.L_55:
        /*017c*/ 	.word	0x00000000
        /*0180*/ 	.short	0x0002
        /*0182*/ 	.short	0x0010
        /*0184*/ 	.byte	0x00, 0xf4, 0x21, 0x00


	//----- nvinfo : EIATTR_KPARAM_INFO
	.align		4
.L_56:
        /*0188*/ 	.byte	0x04, 0x17
        /*018a*/ 	.short	(.L_58 - .L_57)
.L_57:
        /*018c*/ 	.word	0x00000000
        /*0190*/ 	.short	0x0001
        /*0192*/ 	.short	0x0008
        /*0194*/ 	.byte	0x00, 0xf4, 0x21, 0x00


	//----- nvinfo : EIATTR_KPARAM_INFO
	.align		4
.L_58:
        /*0198*/ 	.byte	0x04, 0x17
        /*019a*/ 	.short	(.L_60 - .L_59)
.L_59:
        /*019c*/ 	.word	0x00000000
        /*01a0*/ 	.short	0x0000
        /*01a2*/ 	.short	0x0000
        /*01a4*/ 	.byte	0x00, 0xf4, 0x21, 0x00


	//----- nvinfo : EIATTR_SPARSE_MMA_MASK
	.align		4
.L_60:
        /*01a8*/ 	.byte	0x03, 0x50
        /*01aa*/ 	.short	0x0000


	//----- nvinfo : EIATTR_MAXREG_COUNT
	.align		4
        /*01ac*/ 	.byte	0x03, 0x1b
        /*01ae*/ 	.short	0x00ff


	//----- nvinfo : EIATTR_NUM_BARRIERS
	.align		4
        /*01b0*/ 	.byte	0x02, 0x4c
        /*01b2*/ 	.byte	0x01
	.zero		1


	//----- nvinfo : EIATTR_ANNOTATIONS
	.align		4
        /*01b4*/ 	.byte	0x04, 0x55
        /*01b6*/ 	.short	(.L_62 - .L_61)


	//   ....[0]....
.L_61:
        /*01b8*/ 	.word	0x00000001
        /*01bc*/ 	.byte	0xd0, 0x1c, 0x00, 0x00, 0x01, 0x00, 0x00, 0x00, 0x70, 0x1d, 0x00, 0x00, 0x01, 0x00, 0x00, 0x00
        /* <DEDUP_REMOVED lines=227> */
        /*0ffc*/ 	.byte	0x10, 0x99, 0x00, 0x00, 0x01, 0x00, 0x00, 0x00, 0x40, 0x99, 0x00, 0x00


	//----- nvinfo : EIATTR_COOP_GROUP_MASK_REGIDS
	.align		4
.L_62:
        /*1008*/ 	.byte	0x04, 0x29
        /*100a*/ 	.short	(.L_64 - .L_63)


	//   ....[0]....
.L_63:
        /*100c*/ 	.word	0xffffffff


	//   ....[1]....
        /*1010*/ 	.word	0xffffffff


	//   ....[2]....
        /*1014*/ 	.word	0xffffffff


	//   ....[3]....
        /*1018*/ 	.word	0xffffffff


	//   ....[4]....
        /*101c*/ 	.word	0xffffffff


	//   ....[5]....
        /*1020*/ 	.word	0xffffffff


	//   ....[6]....
        /*1024*/ 	.word	0xffffffff


	//   ....[7]....
        /*1028*/ 	.word	0xffffffff


	//   ....[8]....
        /*102c*/ 	.word	0xffffffff


	//   ....[9]....
        /*1030*/ 	.word	0xffffffff


	//   ....[10]....
        /*1034*/ 	.word	0xffffffff


	//   ....[11]....
        /*1038*/ 	.word	0xffffffff


	//   ....[12]....
        /*103c*/ 	.word	0xffffffff


	//   ....[13]....
        /*1040*/ 	.word	0xffffffff


	//   ....[14]....
        /*1044*/ 	.word	0xffffffff


	//   ....[15]....
        /*1048*/ 	.word	0xffffffff


	//   ....[16]....
        /*104c*/ 	.word	0xffffffff


	//   ....[17]....
        /*1050*/ 	.word	0xffffffff


	//   ....[18]....
        /*1054*/ 	.word	0xffffffff


	//   ....[19]....
        /*1058*/ 	.word	0xffffffff


	//   ....[20]....
        /*105c*/ 	.word	0xffffffff


	//   ....[21]....
        /*1060*/ 	.word	0xffffffff


	//----- nvinfo : EIATTR_COOP_GROUP_INSTR_OFFSETS
	.align		4
.L_64:
        /*1064*/ 	.byte	0x04, 0x28
        /*1066*/ 	.short	(.L_66 - .L_65)


	//   ....[0]....
.L_65:
        /*1068*/ 	.word	0x00007e00


	//   ....[1]....
        /*106c*/ 	.word	0x00007e20


	//   ....[2]....
        /*1070*/ 	.word	0x00007e40


	//   ....[3]....
        /*1074*/ 	.word	0x00007e50


	//   ....[4]....
        /*1078*/ 	.word	0x00007e80


	//   ....[5]....
        /*107c*/ 	.word	0x00007ea0


	//   ....[6]....
        /*1080*/ 	.word	0x00007ec0


	//   ....[7]....
        /*1084*/ 	.word	0x00007ed0


	//   ....[8]....
        /*1088*/ 	.word	0x00008070


	//   ....[9]....
        /*108c*/ 	.word	0x00008090


	//   ....[10]....
        /*1090*/ 	.word	0x000080b0


	//   ....[11]....
        /*1094*/ 	.word	0x00008320


	//   ....[12]....
        /*1098*/ 	.word	0x00008330


	//   ....[13]....
        /*109c*/ 	.word	0x00008350


	//   ....[14]....
        /*10a0*/ 	.word	0x00008360


	//   ....[15]....
        /*10a4*/ 	.word	0x00008390


	//   ....[16]....
        /*10a8*/ 	.word	0x000083b0


	//   ....[17]....
        /*10ac*/ 	.word	0x000083d0


	//   ....[18]....
        /*10b0*/ 	.word	0x000083e0


	//   ....[19]....
        /*10b4*/ 	.word	0x000084a0


	//   ....[20]....
        /*10b8*/ 	.word	0x000084c0


	//   ....[21]....
        /*10bc*/ 	.word	0x000084e0


	//----- nvinfo : EIATTR_VRC_CTA_INIT_COUNT
	.align		4
.L_66:
        /*10c0*/ 	.byte	0x02, 0x4a
	.zero		1
	.zero		1


	//----- nvinfo : EIATTR_EXIT_INSTR_OFFSETS
	.align		4
        /*10c4*/ 	.byte	0x04, 0x1c
        /*10c6*/ 	.short	(.L_68 - .L_67)


	//   ....[0]....
.L_67:
        /*10c8*/ 	.word	0x0000df40


	//   ....[1]....
        /*10cc*/ 	.word	0x0000df70


	//----- nvinfo : EIATTR_REQNTID
	.align		4
.L_68:
        /*10d0*/ 	.byte	0x04, 0x10
        /*10d2*/ 	.short	(.L_70 - .L_69)
.L_69:
        /*10d4*/ 	.word	0x00000100
        /*10d8*/ 	.word	0x00000001
        /*10dc*/ 	.word	0x00000001


	//----- nvinfo : EIATTR_CBANK_PARAM_SIZE
	.align		4
.L_70:
        /*10e0*/ 	.byte	0x03, 0x19
        /*10e2*/ 	.short	0x0088


	//----- nvinfo : EIATTR_PARAM_CBANK
	.align		4
        /*10e4*/ 	.byte	0x04, 0x0a
        /*10e6*/ 	.short	(.L_72 - .L_71)
	.align		4
.L_71:
        /*10e8*/ 	.word	index@(.nv.constant0.attn_fwd)
        /*10ec*/ 	.short	0x0380
        /*10ee*/ 	.short	0x0088


	//----- nvinfo : EIATTR_SW_WAR
	.align		4
.L_72:
        /*10f0*/ 	.byte	0x04, 0x36
        /*10f2*/ 	.short	(.L_74 - .L_73)
.L_73:
        /*10f4*/ 	.word	0x00000008
.L_74:


//--------------------- .nv.compat                --------------------------
	.section	.nv.compat,"",@"SHT_CUDA_COMPAT_INFO"
	.align	4
        /*0000*/ 	.byte	0x02, 0x02, 0x01, 0x00, 0x02, 0x05, 0x05, 0x00, 0x02, 0x03, 0x00, 0x00, 0x02, 0x06, 0x01, 0x00


//--------------------- .nv.callgraph             --------------------------
	.section	.nv.callgraph,"",@"SHT_CUDA_CALLGRAPH"
	.align	4
	.sectionentsize	8
	.align		4
        /*0000*/ 	.word	0x00000000
	.align		4
        /*0004*/ 	.word	0xffffffff
	.align		4
        /*0008*/ 	.word	0x00000000
	.align		4
        /*000c*/ 	.word	0xfffffffe
	.align		4
        /*0010*/ 	.word	0x00000000
	.align		4
        /*0014*/ 	.word	0xfffffffd
	.align		4
        /*0018*/ 	.word	0x00000000
	.align		4
        /*001c*/ 	.word	0xfffffffc


//--------------------- .nv.constant4             --------------------------
	.section	.nv.constant4,"a",@progbits
	.align	8
	.align		8
.nv.constant4:
        /*0000*/ 	.dword	_$_str


//--------------------- .text.attn_fwd            --------------------------
	.section	.text.attn_fwd,"ax",@progbits
	.align	128
        .global         attn_fwd
        .type           attn_fwd,@function
        .size           attn_fwd,(.L_x_3 - attn_fwd)
        .other          attn_fwd,@"STO_CUDA_ENTRY STV_DEFAULT"
attn_fwd:
.text.attn_fwd:
[----:B------:R-:W0:Y:S01]  /*0000*/  LDC R1, c[0x0][0x37c] ;  /* 0x0000df00ff017b82 */ /* 0x000e220000000800 */
[----:B------:R-:W1:Y:S07]  /*0010*/  S2R R8, SR_CTAID.X ;  /* 0x0000000000087919 */ /* 0x000e6e0000002500 */
[----:B------:R-:W2:Y:S01]  /*0020*/  S2UR UR7, SR_CTAID.Y ;  /* 0x00000000000779c3 */ /* 0x000ea20000002600 */
[----:B------:R-:W2:Y:S01]  /*0030*/  LDCU.64 UR4, c[0x0][0x3b0] ;  /* 0x00007600ff0477ac */ /* 0x000ea20008000a00 */
[----:B0-----:R-:W-:Y:S01]  /*0040*/  IADD3 R1, PT, PT, R1, -0x728, RZ ;  /* 0xfffff8d801017810 */ /* 0x001fe20007ffe0ff */
[----:B------:R-:W0:Y:S01]  /*0050*/  S2R R249, SR_TID.X ;  /* 0x0000000000f97919 */ /* 0x000e220000002100 */
[----:B------:R-:W3:Y:S04]  /*0060*/  LDCU.64 UR10, c[0x0][0x358] ;  /* 0x00006b00ff0a77ac */ /* 0x000ee80008000a00 */
[----:B------:R-:W4:Y:S08]  /*0070*/  LDC R2, c[0x0][0x3b8] ;  /* 0x0000ee00ff027b82 */ /* 0x000f300000000800 */
[----:B------:R-:W5:Y:S01]  /*0080*/  LDC.64 R10, c[0x0][0x380] ;  /* 0x0000e000ff0a7b82 */ /* 0x000f620000000a00 */
[----:B--2---:R-:W-:-:S04]  /*0090*/  UIMAD UR4, UR7, UR4, URZ ;  /* 0x00000004070472a4 */ /* 0x004fc8000f8e02ff */
[----:B------:R-:W-:Y:S01]  /*00a0*/  USHF.L.U32 UR6, UR4, 0x1, URZ ;  /* 0x0000000104067899 */ /* 0x000fe200080006ff */
[----:B-1----:R-:W-:Y:S01]  /*00b0*/  IMAD.SHL.U32 R8, R8, 0x20, RZ ;  /* 0x0000002008087824 */ /* 0x002fe200078e00ff */
[----:B0-----:R-:W-:-:S04]  /*00c0*/  SHF.R.U32.HI R5, RZ, 0x5, R249 ;  /* 0x00000005ff057819 */ /* 0x001fc800000116f9 */
[----:B------:R-:W-:Y:S02]  /*00d0*/  LOP3.LUT R0, R8, 0x1f, R249, 0xf8, !PT ;  /* 0x0000001f08007812 */ /* 0x000fe400078ef8f9 */
[----:B------:R-:W-:-:S03]  /*00e0*/  SGXT.U32 R5, R5, 0x3 ;  /* 0x000000030505781a */ /* 0x000fc60000000000 */
[----:B------:R-:W-:Y:S01]  /*00f0*/  IMAD R0, R0, UR5, RZ ;  /* 0x0000000500007c24 */ /* 0x000fe2000f8e02ff */
[----:B------:R-:W-:Y:S01]  /*0100*/  UIMAD.WIDE UR4, UR4, 0x2, URZ ;  /* 0x00000002040478a5 */ /* 0x000fe2000f8e02ff */
[----:B----4-:R-:W-:-:S03]  /*0110*/  IMAD R5, R5, R2, RZ ;  /* 0x0000000205057224 */ /* 0x010fc600078e02ff */
[----:B------:R-:W-:Y:S01]  /*0120*/  SHF.L.U32 R3, R0, 0x1, RZ ;  /* 0x0000000100037819 */ /* 0x000fe200000006ff */
[----:B------:R-:W-:Y:S02]  /*0130*/  IMAD R7, R2, 0x8, R5 ;  /* 0x0000000802077824 */ /* 0x000fe400078e0205 */
[----:B------:R-:W-:Y:S01]  /*0140*/  IMAD.HI R0, R0, 0x2, RZ ;  /* 0x0000000200007827 */ /* 0x000fe200078e02ff */
[----:B-----5:R-:W-:Y:S02]  /*0150*/  IADD3 R3, P0, P1, R3, UR6, R10 ;  /* 0x0000000603037c10 */ /* 0x020fe4000f91e00a */
[----:B------:R-:W-:Y:S02]  /*0160*/  LEA R9, R2, R7, 0x3 ;  /* 0x0000000702097211 */ /* 0x000fe400078e18ff */
[----:B------:R-:W-:Y:S02]  /*0170*/  IADD3.X R0, PT, PT, R0, UR5, R11, P0, P1 ;  /* 0x0000000500007c10 */ /* 0x000fe400087e240b */
[-C--:B------:R-:W-:Y:S01]  /*0180*/  LEA R10, P0, R5, R3.reuse, 0x1 ;  /* 0x00000003050a7211 */ /* 0x080fe200078008ff */
[----:B------:R-:W-:Y:S01]  /*0190*/  IMAD R17, R2, 0x8, R9 ;  /* 0x0000000802117824 */ /* 0x000fe200078e0209 */
[----:B------:R-:W-:-:S02]  /*01a0*/  LEA R12, P1, R7, R3, 0x1 ;  /* 0x00000003070c7211 */ /* 0x000fc400078208ff */
[-C--:B------:R-:W-:Y:S02]  /*01b0*/  LEA.HI.X.SX32 R11, R5, R0.reuse, 0x1, P0 ;  /* 0x00000000050b7211 */ /* 0x080fe400000f0eff */
[-C--:B------:R-:W-:Y:S02]  /*01c0*/  LEA.HI.X.SX32 R13, R7, R0.reuse, 0x1, P1 ;  /* 0x00000000070d7211 */ /* 0x080fe400008f0eff */
[C---:B------:R-:W-:Y:S01]  /*01d0*/  LEA R14, P0, R9.reuse, R3, 0x1 ;  /* 0x00000003090e7211 */ /* 0x040fe200078008ff */
[----:B---3--:R0:W2:Y:S01]  /*01e0*/  LDG.E.U16 R4, desc[UR10][R10.64] ;  /* 0x0000000a0a047981 */ /* 0x0080a2000c1e1500 */
[C---:B------:R-:W-:Y:S02]  /*01f0*/  LEA R7, R2.reuse, R17, 0x3 ;  /* 0x0000001102077211 */ /* 0x040fe400078e18ff */
[----:B------:R-:W-:Y:S01]  /*0200*/  LEA.HI.X.SX32 R15, R9, R0, 0x1, P0 ;  /* 0x00000000090f7211 */ /* 0x000fe200000f0eff */
[----:B------:R1:W3:Y:S01]  /*0210*/  LDG.E.U16 R5, desc[UR10][R12.64] ;  /* 0x0000000a0c057981 */ /* 0x0002e2000c1e1500 */
[----:B------:R-:W-:Y:S01]  /*0220*/  LEA R16, P0, R17, R3, 0x1 ;  /* 0x0000000311107211 */ /* 0x000fe200078008ff */
[----:B------:R-:W-:-:S02]  /*0230*/  IMAD R9, R2, 0x8, R7 ;  /* 0x0000000802097824 */ /* 0x000fc400078e0207 */
[----:B------:R4:W5:Y:S01]  /*0240*/  LDG.E.U16 R6, desc[UR10][R14.64] ;  /* 0x0000000a0e067981 */ /* 0x000962000c1e1500 */
[-C--:B------:R-:W-:Y:S02]  /*0250*/  LEA.HI.X.SX32 R17, R17, R0.reuse, 0x1, P0 ;  /* 0x0000000011117211 */ /* 0x080fe400000f0eff */
[C---:B------:R-:W-:Y:S02]  /*0260*/  LEA R18, P0, R7.reuse, R3, 0x1 ;  /* 0x0000000307127211 */ /* 0x040fe400078008ff */
[C---:B------:R-:W-:Y:S02]  /*0270*/  LEA R21, R2.reuse, R9, 0x3 ;  /* 0x0000000902157211 */ /* 0x040fe400078e18ff */
[-C--:B------:R-:W-:Y:S02]  /*0280*/  LEA.HI.X.SX32 R19, R7, R0.reuse, 0x1, P0 ;  /* 0x0000000007137211 */ /* 0x080fe400000f0eff */
[C---:B0-----:R-:W-:Y:S01]  /*0290*/  LEA R10, P0, R9.reuse, R3, 0x1 ;  /* 0x00000003090a7211 */ /* 0x041fe200078008ff */
[----:B------:R-:W-:Y:S01]  /*02a0*/  IMAD R23, R2, 0x8, R21 ;  /* 0x0000000802177824 */ /* 0x000fe200078e0215 */
[----:B------:R0:W2:Y:S02]  /*02b0*/  LDG.E.U16 R7, desc[UR10][R16.64] ;  /* 0x0000000a10077981 */ /* 0x0000a4000c1e1500 */
[----:B------:R-:W-:-:S02]  /*02c0*/  LEA.HI.X.SX32 R11, R9, R0, 0x1, P0 ;  /* 0x00000000090b7211 */ /* 0x000fc400000f0eff */
[C---:B-1----:R-:W-:Y:S01]  /*02d0*/  LEA R12, P0, R23.reuse, R3, 0x1 ;  /* 0x00000003170c7211 */ /* 0x042fe200078008ff */
[----:B------:R1:W2:Y:S01]  /*02e0*/  LDG.E.U16 R22, desc[UR10][R18.64] ;  /* 0x0000000a12167981 */ /* 0x0002a2000c1e1500 */
[C---:B------:R-:W-:Y:S02]  /*02f0*/  LEA R9, R2.reuse, R23, 0x3 ;  /* 0x0000001702097211 */ /* 0x040fe400078e18ff */
[-C--:B------:R-:W-:Y:S01]  /*0300*/  LEA.HI.X.SX32 R13, R23, R0.reuse, 0x1, P0 ;  /* 0x00000000170d7211 */ /* 0x080fe200000f0eff */
[----:B------:R1:W2:Y:S01]  /*0310*/  LDG.E.U16 R24, desc[UR10][R10.64] ;  /* 0x0000000a0a187981 */ /* 0x0002a2000c1e1500 */
[-C--:B----4-:R-:W-:Y:S01]  /*0320*/  LEA R14, P0, R9, R3.reuse, 0x1 ;  /* 0x00000003090e7211 */ /* 0x090fe200078008ff */
[----:B0-----:R-:W-:Y:S01]  /*0330*/  IMAD R17, R2, 0x8, R9 ;  /* 0x0000000802117824 */ /* 0x001fe200078e0209 */
[----:B------:R-:W-:Y:S01]  /*0340*/  LEA R20, P1, R21, R3, 0x1 ;  /* 0x0000000315147211 */ /* 0x000fe200078208ff */
[----:B------:R0:W4:Y:S01]  /*0350*/  LDG.E.U16 R26, desc[UR10][R12.64] ;  /* 0x0000000a0c1a7981 */ /* 0x000122000c1e1500 */
[----:B------:R-:W-:-:S02]  /*0360*/  LEA.HI.X.SX32 R15, R9, R0, 0x1, P0 ;  /* 0x00000000090f7211 */ /* 0x000fc400000f0eff */
[C---:B------:R-:W-:Y:S02]  /*0370*/  LEA R9, R2.reuse, R17, 0x3 ;  /* 0x0000001102097211 */ /* 0x040fe400078e18ff */
[-C--:B------:R-:W-:Y:S01]  /*0380*/  LEA.HI.X.SX32 R21, R21, R0.reuse, 0x1, P1 ;  /* 0x0000000015157211 */ /* 0x080fe200008f0eff */
[----:B------:R-:W2:Y:S01]  /*0390*/  LDG.E.U16 R27, desc[UR10][R14.64] ;  /* 0x0000000a0e1b7981 */ /* 0x000ea2000c1e1500 */
[-C--:B------:R-:W-:Y:S01]  /*03a0*/  LEA R16, P0, R17, R3.reuse, 0x1 ;  /* 0x0000000311107211 */ /* 0x080fe200078008ff */
[----:B------:R-:W-:Y:S01]  /*03b0*/  IMAD R23, R2, 0x8, R9 ;  /* 0x0000000802177824 */ /* 0x000fe200078e0209 */
[----:B-1----:R-:W-:Y:S01]  /*03c0*/  LEA R18, P1, R9, R3, 0x1 ;  /* 0x0000000309127211 */ /* 0x002fe200078208ff */
[----:B------:R1:W2:Y:S01]  /*03d0*/  LDG.E.U16 R25, desc[UR10][R20.64] ;  /* 0x0000000a14197981 */ /* 0x0002a2000c1e1500 */
[-C--:B------:R-:W-:Y:S02]  /*03e0*/  LEA.HI.X.SX32 R17, R17, R0.reuse, 0x1, P0 ;  /* 0x0000000011117211 */ /* 0x080fe400000f0eff */
[----:B------:R-:W-:-:S02]  /*03f0*/  LEA.HI.X.SX32 R19, R9, R0, 0x1, P1 ;  /* 0x0000000009137211 */ /* 0x000fc400008f0eff */
[C---:B------:R-:W-:Y:S01]  /*0400*/  LEA R10, P0, R23.reuse, R3, 0x1 ;  /* 0x00000003170a7211 */ /* 0x040fe200078008ff */
[----:B------:R1:W2:Y:S01]  /*0410*/  LDG.E.U16 R28, desc[UR10][R16.64] ;  /* 0x0000000a101c7981 */ /* 0x0002a2000c1e1500 */
[C---:B------:R-:W-:Y:S02]  /*0420*/  LEA R9, R2.reuse, R23, 0x3 ;  /* 0x0000001702097211 */ /* 0x040fe400078e18ff */
[-C--:B------:R-:W-:Y:S01]  /*0430*/  LEA.HI.X.SX32 R11, R23, R0.reuse, 0x1, P0 ;  /* 0x00000000170b7211 */ /* 0x080fe200000f0eff */
[----:B------:R-:W2:Y:S01]  /*0440*/  LDG.E.U16 R29, desc[UR10][R18.64] ;  /* 0x0000000a121d7981 */ /* 0x000ea2000c1e1500 */
[C---:B0-----:R-:W-:Y:S01]  /*0450*/  LEA R12, P0, R9.reuse, R3, 0x1 ;  /* 0x00000003090c7211 */ /* 0x041fe200078008ff */
[----:B-1----:R-:W-:Y:S02]  /*0460*/  IMAD R21, R2, 0x8, R9 ;  /* 0x0000000802157824 */ /* 0x002fe400078e0209 */
[----:B------:R0:W2:Y:S01]  /*0470*/  LDG.E.U16 R30, desc[UR10][R10.64] ;  /* 0x0000000a0a1e7981 */ /* 0x0000a2000c1e1500 */
[----:B------:R-:W-:-:S02]  /*0480*/  LEA.HI.X.SX32 R13, R9, R0, 0x1, P0 ;  /* 0x00000000090d7211 */ /* 0x000fc400000f0eff */
[C---:B------:R-:W-:Y:S02]  /*0490*/  LEA R9, R2.reuse, R21, 0x3 ;  /* 0x0000001502097211 */ /* 0x040fe400078e18ff */
[-C--:B------:R-:W-:Y:S01]  /*04a0*/  LEA R14, P0, R21, R3.reuse, 0x1 ;  /* 0x00000003150e7211 */ /* 0x080fe200078008ff */
[----:B------:R1:W2:Y:S01]  /*04b0*/  LDG.E.U16 R31, desc[UR10][R12.64] ;  /* 0x0000000a0c1f7981 */ /* 0x0002a2000c1e1500 */
[-C--:B------:R-:W-:Y:S01]  /*04c0*/  LEA R20, P1, R9, R3.reuse, 0x1 ;  /* 0x0000000309147211 */ /* 0x080fe200078208ff */
[C---:B------:R-:W-:Y:S01]  /*04d0*/  IMAD R23, R2.reuse, 0x8, R9 ;  /* 0x0000000802177824 */ /* 0x040fe200078e0209 */
[-C--:B------:R-:W-:Y:S02]  /*04e0*/  LEA.HI.X.SX32 R15, R21, R0.reuse, 0x1, P0 ;  /* 0x00000000150f7211 */ /* 0x080fe400000f0eff */
[----:B------:R-:W-:Y:S02]  /*04f0*/  LEA.HI.X.SX32 R21, R9, R0, 0x1, P1 ;  /* 0x0000000009157211 */ /* 0x000fe400008f0eff */
[----:B------:R-:W-:Y:S01]  /*0500*/  LEA R16, P0, R23, R3, 0x1 ;  /* 0x0000000317107211 */ /* 0x000fe200078008ff */
[----:B------:R1:W2:Y:S01]  /*0510*/  LDG.E.U16 R32, desc[UR10][R14.64] ;  /* 0x0000000a0e207981 */ /* 0x0002a2000c1e1500 */
[----:B------:R-:W-:-:S02]  /*0520*/  LEA R9, R2, R23, 0x3 ;  /* 0x0000001702097211 */ /* 0x000fc400078e18ff */
[-C--:B------:R-:W-:Y:S01]  /*0530*/  LEA.HI.X.SX32 R17, R23, R0.reuse, 0x1, P0 ;  /* 0x0000000017117211 */ /* 0x080fe200000f0eff */
[----:B------:R-:W2:Y:S01]  /*0540*/  LDG.E.U16 R33, desc[UR10][R20.64] ;  /* 0x0000000a14217981 */ /* 0x000ea2000c1e1500 */
[C---:B0-----:R-:W-:Y:S01]  /*0550*/  LEA R10, P0, R9.reuse, R3, 0x1 ;  /* 0x00000003090a7211 */ /* 0x041fe200078008ff */
[C---:B------:R-:W-:Y:S02]  /*0560*/  IMAD R19, R2.reuse, 0x8, R9 ;  /* 0x0000000802137824 */ /* 0x040fe400078e0209 */
[----:B------:R0:W3:Y:S01]  /*0570*/  LDG.E.U16 R34, desc[UR10][R16.64] ;  /* 0x0000000a10227981 */ /* 0x0000e2000c1e1500 */
[-C--:B------:R-:W-:Y:S02]  /*0580*/  LEA.HI.X.SX32 R11, R9, R0.reuse, 0x1, P0 ;  /* 0x00000000090b7211 */ /* 0x080fe400000f0eff */
[C---:B------:R-:W-:Y:S02]  /*0590*/  LEA R9, R2.reuse, R19, 0x3 ;  /* 0x0000001302097211 */ /* 0x040fe400078e18ff */
[-C--:B-1----:R-:W-:Y:S01]  /*05a0*/  LEA R12, P0, R19, R3.reuse, 0x1 ;  /* 0x00000003130c7211 */ /* 0x082fe200078008ff */
[----:B------:R1:W4:Y:S01]  /*05b0*/  LDG.E.U16 R35, desc[UR10][R10.64] ;  /* 0x0000000a0a237981 */ /* 0x000322000c1e1500 */
[----:B------:R-:W-:Y:S01]  /*05c0*/  LEA R18, P1, R9, R3, 0x1 ;  /* 0x0000000309127211 */ /* 0x000fe200078208ff */
[----:B------:R-:W-:Y:S01]  /*05d0*/  IMAD R23, R2, 0x8, R9 ;  /* 0x0000000802177824 */ /* 0x000fe200078e0209 */
[----:B------:R-:W-:-:S02]  /*05e0*/  LEA.HI.X.SX32 R13, R19, R0, 0x1, P0 ;  /* 0x00000000130d7211 */ /* 0x000fc400000f0eff */
[-C--:B------:R-:W-:Y:S02]  /*05f0*/  LEA.HI.X.SX32 R19, R9, R0.reuse, 0x1, P1 ;  /* 0x0000000009137211 */ /* 0x080fe400008f0eff */
[C---:B------:R-:W-:Y:S01]  /*0600*/  LEA R14, P0, R23.reuse, R3, 0x1 ;  /* 0x00000003170e7211 */ /* 0x040fe200078008ff */
[----:B------:R1:W4:Y:S01]  /*0610*/  LDG.E.U16 R36, desc[UR10][R12.64] ;  /* 0x0000000a0c247981 */ /* 0x000322000c1e1500 */
[C---:B------:R-:W-:Y:S02]  /*0620*/  LEA R9, R2.reuse, R23, 0x3 ;  /* 0x0000001702097211 */ /* 0x040fe400078e18ff */
[-C--:B------:R-:W-:Y:S01]  /*0630*/  LEA.HI.X.SX32 R15, R23, R0.reuse, 0x1, P0 ;  /* 0x00000000170f7211 */ /* 0x080fe200000f0eff */
[----:B------:R-:W4:Y:S01]  /*0640*/  LDG.E.U16 R37, desc[UR10][R18.64] ;  /* 0x0000000a12257981 */ /* 0x000f22000c1e1500 */
[C---:B0-----:R-:W-:Y:S01]  /*0650*/  LEA R16, P0, R9.reuse, R3, 0x1 ;  /* 0x0000000309107211 */ /* 0x041fe200078008ff */
[----:B------:R-:W-:Y:S02]  /*0660*/  IMAD R21, R2, 0x8, R9 ;  /* 0x0000000802157824 */ /* 0x000fe400078e0209 */
[----:B------:R0:W4:Y:S01]  /*0670*/  LDG.E.U16 R38, desc[UR10][R14.64] ;  /* 0x0000000a0e267981 */ /* 0x000122000c1e1500 */
[----:B------:R-:W-:-:S02]  /*0680*/  LEA.HI.X.SX32 R17, R9, R0, 0x1, P0 ;  /* 0x0000000009117211 */ /* 0x000fc400000f0eff */
[C---:B------:R-:W-:Y:S02]  /*0690*/  LEA R9, R2.reuse, R21, 0x3 ;  /* 0x0000001502097211 */ /* 0x040fe400078e18ff */
[-C--:B-1----:R-:W-:Y:S01]  /*06a0*/  LEA R10, P0, R21, R3.reuse, 0x1 ;  /* 0x00000003150a7211 */ /* 0x082fe200078008ff */
[----:B------:R1:W4:Y:S01]  /*06b0*/  LDG.E.U16 R39, desc[UR10][R16.64] ;  /* 0x0000000a10277981 */ /* 0x000322000c1e1500 */
[-C--:B------:R-:W-:Y:S01]  /*06c0*/  LEA R20, P1, R9, R3.reuse, 0x1 ;  /* 0x0000000309147211 */ /* 0x080fe200078208ff */
[C---:B------:R-:W-:Y:S01]  /*06d0*/  IMAD R23, R2.reuse, 0x8, R9 ;  /* 0x0000000802177824 */ /* 0x040fe200078e0209 */
[-C--:B------:R-:W-:Y:S02]  /*06e0*/  LEA.HI.X.SX32 R11, R21, R0.reuse, 0x1, P0 ;  /* 0x00000000150b7211 */ /* 0x080fe400000f0eff */
[----:B------:R-:W-:Y:S02]  /*06f0*/  LEA.HI.X.SX32 R21, R9, R0, 0x1, P1 ;  /* 0x0000000009157211 */ /* 0x000fe400008f0eff */
[----:B------:R-:W-:Y:S01]  /*0700*/  LEA R12, P0, R23, R3, 0x1 ;  /* 0x00000003170c7211 */ /* 0x000fe200078008ff */
[----:B------:R1:W4:Y:S01]  /*0710*/  LDG.E.U16 R40, desc[UR10][R10.64] ;  /* 0x0000000a0a287981 */ /* 0x000322000c1e1500 */
[----:B------:R-:W-:-:S02]  /*0720*/  LEA R9, R2, R23, 0x3 ;  /* 0x0000001702097211 */ /* 0x000fc400078e18ff */
[-C--:B------:R-:W-:Y:S01]  /*0730*/  LEA.HI.X.SX32 R13, R23, R0.reuse, 0x1, P0 ;  /* 0x00000000170d7211 */ /* 0x080fe200000f0eff */
[----:B------:R-:W4:Y:S01]  /*0740*/  LDG.E.U16 R41, desc[UR10][R20.64] ;  /* 0x0000000a14297981 */ /* 0x000f22000c1e1500 */
[C---:B0-----:R-:W-:Y:S01]  /*0750*/  LEA R14, P0, R9.reuse, R3, 0x1 ;  /* 0x00000003090e7211 */ /* 0x041fe200078008ff */
[C---:B------:R-:W-:Y:S02]  /*0760*/  IMAD R19, R2.reuse, 0x8, R9 ;  /* 0x0000000802137824 */ /* 0x040fe400078e0209 */
[----:B------:R0:W4:Y:S01]  /*0770*/  LDG.E.U16 R42, desc[UR10][R12.64] ;  /* 0x0000000a0c2a7981 */ /* 0x000122000c1e1500 */
        /* <DEDUP_REMOVED lines=124> */
[----:B------:R5:W4:Y:S01]  /*0f40*/  LDG.E.U16 R20, desc[UR10][R20.64] ;  /* 0x0000000a14147981 */ /* 0x000b22000c1e1500 */
        /* <DEDUP_REMOVED lines=10> */
[----:B------:R-:W-:Y:S02]  /*0ff0*/  LEA.HI.X.SX32 R19, R9, R0, 0x1, P1 ;  /* 0x0000000009137211 */ /* 0x000fe400008f0eff */
[----:B------:R-:W-:Y:S01]  /*1000*/  LEA R9, R2, R23, 0x3 ;  /* 0x0000001702097211 */ /* 0x000fe200078e18ff */
[----:B------:R1:W4:Y:S01]  /*1010*/  LDG.E.U16 R75, desc[UR10][R16.64] ;  /* 0x0000000a104b7981 */ /* 0x000322000c1e1500 */
[----:B------:R-:W-:-:S03]  /*1020*/  LEA R10, P0, R23, R3, 0x1 ;  /* 0x00000003170a7211 */ /* 0x000fc600078008ff */
[C---:B-----5:R-:W-:Y:S01]  /*1030*/  IMAD R21, R2.reuse, 0x8, R9 ;  /* 0x0000000802157824 */ /* 0x060fe200078e0209 */
[-C--:B------:R-:W-:Y:S01]  /*1040*/  LEA.HI.X.SX32 R11, R23, R0.reuse, 0x1, P0 ;  /* 0x00000000170b7211 */ /* 0x080fe200000f0eff */
[----:B------:R-:W5:Y:S01]  /*1050*/  LDG.E.U16 R18, desc[UR10][R18.64] ;  /* 0x0000000a12127981 */ /* 0x000f62000c1e1500 */
[C---:B0-----:R-:W-:Y:S02]  /*1060*/  LEA R12, P0, R9.reuse, R3, 0x1 ;  /* 0x00000003090c7211 */ /* 0x041fe400078008ff */
[C---:B------:R-:W-:Y:S01]  /*1070*/  LEA R23, R2.reuse, R21, 0x3 ;  /* 0x0000001502177211 */ /* 0x040fe200078e18ff */
[----:B------:R0:W5:Y:S01]  /*1080*/  LDG.E.U16 R10, desc[UR10][R10.64] ;  /* 0x0000000a0a0a7981 */ /* 0x000162000c1e1500 */
[-C--:B------:R-:W-:Y:S02]  /*1090*/  LEA.HI.X.SX32 R13, R9, R0.reuse, 0x1, P0 ;  /* 0x00000000090d7211 */ /* 0x080fe400000f0eff */
[-C--:B-1----:R-:W-:Y:S01]  /*10a0*/  LEA R14, P0, R21, R3.reuse, 0x1 ;  /* 0x00000003150e7211 */ /* 0x082fe200078008ff */
[----:B------:R-:W-:Y:S01]  /*10b0*/  IMAD R9, R2, 0x8, R23 ;  /* 0x0000000802097824 */ /* 0x000fe200078e0217 */
[----:B------:R-:W-:Y:S01]  /*10c0*/  LEA R2, P1, R23, R3, 0x1 ;  /* 0x0000000317027211 */ /* 0x000fe200078208ff */
[----:B------:R-:W5:Y:S01]  /*10d0*/  LDG.E.U16 R12, desc[UR10][R12.64] ;  /* 0x0000000a0c0c7981 */ /* 0x000f62000c1e1500 */
[----:B------:R-:W-:-:S02]  /*10e0*/  LEA.HI.X.SX32 R15, R21, R0, 0x1, P0 ;  /* 0x00000000150f7211 */ /* 0x000fc400000f0eff */
[----:B------:R-:W-:Y:S02]  /*10f0*/  LEA R16, P0, R9, R3, 0x1 ;  /* 0x0000000309107211 */ /* 0x000fe400078008ff */
[-C--:B------:R-:W-:Y:S01]  /*1100*/  LEA.HI.X.SX32 R3, R23, R0.reuse, 0x1, P1 ;  /* 0x0000000017037211 */ /* 0x080fe200008f0eff */
[----:B------:R-:W5:Y:S01]  /*1110*/  LDG.E.U16 R14, desc[UR10][R14.64] ;  /* 0x0000000a0e0e7981 */ /* 0x000f62000c1e1500 */
[----:B------:R-:W-:-:S03]  /*1120*/  LEA.HI.X.SX32 R17, R9, R0, 0x1, P0 ;  /* 0x0000000009117211 */ /* 0x000fc600000f0eff */
[----:B------:R1:W5:Y:S04]  /*1130*/  LDG.E.U16 R19, desc[UR10][R2.64] ;  /* 0x0000000a02137981 */ /* 0x000368000c1e1500 */
[----:B------:R-:W5:Y:S01]  /*1140*/  LDG.E.U16 R16, desc[UR10][R16.64] ;  /* 0x0000000a10107981 */ /* 0x000f62000c1e1500 */
[----:B------:R-:W1:Y:S01]  /*1150*/  S2UR UR6, SR_CgaCtaId ;  /* 0x00000000000679c3 */ /* 0x000e620000008800 */
[----:B------:R-:W-:Y:S01]  /*1160*/  VIADD R252, R8, 0x20 ;  /* 0x0000002008fc7836 */ /* 0x000fe20000000000 */
[C---:B------:R-:W-:Y:S02]  /*1170*/  LOP3.LUT R0, R249.reuse, 0xc0, RZ, 0xc0, !PT ;  /* 0x000000c0f9007812 */ /* 0x040fe400078ec0ff */
[----:B------:R-:W-:Y:S01]  /*1180*/  LOP3.LUT R9, R249, 0xff, RZ, 0xc0, !PT ;  /* 0x000000fff9097812 */ /* 0x000fe200078ec0ff */
[----:B------:R-:W-:Y:S01]  /*1190*/  UMOV UR4, 0x400 ;  /* 0x0000040000047882 */ /* 0x000fe20000000000 */
[----:B------:R-:W-:-:S02]  /*11a0*/  ISETP.GE.AND P0, PT, R252, 0x1, PT ;  /* 0x00000001fc00780c */ /* 0x000fc40003f06270 */
[----:B0-----:R-:W-:Y:S02]  /*11b0*/  SHF.R.U32.HI R11, RZ, 0x2, R0 ;  /* 0x00000002ff0b7819 */ /* 0x001fe40000011600 */
[----:B------:R-:W-:-:S04]  /*11c0*/  SHF.L.U32 R0, R9, 0x1, RZ ;  /* 0x0000000109007819 */ /* 0x000fc800000006ff */
[----:B------:R-:W-:Y:S01]  /*11d0*/  LOP3.LUT R11, R0, R11, RZ, 0x3c, !PT ;  /* 0x0000000b000b7212 */ /* 0x000fe200078e3cff */
[----:B-1----:R-:W-:Y:S01]  /*11e0*/  ULEA UR6, UR6, UR4, 0x18 ;  /* 0x0000000406067291 */ /* 0x002fe2000f8ec0ff */
[----:B------:R-:W-:Y:S01]  /*11f0*/  IMAD.MOV.U32 R0, RZ, RZ, -0x800000 ;  /* 0xff800000ff007424 */ /* 0x000fe200078e00ff */
[----:B------:R-:W-:Y:S01]  /*1200*/  MOV R2, 0xff800000 ;  /* 0xff80000000027802 */ /* 0x000fe20000000f00 */
[----:B------:R-:W-:Y:S01]  /*1210*/  IMAD.MOV.U32 R3, RZ, RZ, -0x800000 ;  /* 0xff800000ff037424 */ /* 0x000fe200078e00ff */
[----:B------:R-:W-:Y:S01]  /*1220*/  MOV R157, 0x3f800000 ;  /* 0x3f800000009d7802 */ /* 0x000fe20000000f00 */
[----:B------:R-:W-:Y:S01]  /*1230*/  IMAD.MOV.U32 R156, RZ, RZ, 0x3f800000 ;  /* 0x3f800000ff9c7424 */ /* 0x000fe200078e00ff */
[----:B------:R-:W-:-:S03]  /*1240*/  MOV R191, 0x3f800000 ;  /* 0x3f80000000bf7802 */ /* 0x000fc60000000f00 */
[----:B--2---:R0:W-:Y:S01]  /*1250*/  STS.U16 [R11+UR6+0x10000], R4 ;  /* 0x010000040b007988 */ /* 0x0041e20008000406 */
[----:B------:R-:W-:-:S03]  /*1260*/  IMAD.MOV.U32 R190, RZ, RZ, 0x3f800000 ;  /* 0x3f800000ffbe7424 */ /* 0x000fc600078e00ff */
[----:B---3--:R1:W-:Y:S01]  /*1270*/  STS.U16 [R11+UR6+0x10200], R5 ;  /* 0x010200050b007988 */ /* 0x0083e20008000406 */
[----:B------:R-:W-:-:S03]  /*1280*/  CS2R R80, SRZ ;  /* 0x0000000000507805 */ /* 0x000fc6000001ff00 */
[----:B------:R-:W-:Y:S01]  /*1290*/  STS.U16 [R11+UR6+0x10400], R6 ;  /* 0x010400060b007988 */ /* 0x000fe20008000406 */
[----:B------:R-:W-:-:S03]  /*12a0*/  CS2R R82, SRZ ;  /* 0x0000000000527805 */ /* 0x000fc6000001ff00 */
[----:B------:R-:W-:Y:S01]  /*12b0*/  STS.U16 [R11+UR6+0x10600], R7 ;  /* 0x010600070b007988 */ /* 0x000fe20008000406 */
[----:B0-----:R-:W-:-:S03]  /*12c0*/  MOV R4, 0xff800000 ;  /* 0xff80000000047802 */ /* 0x001fc60000000f00 */
[----:B------:R-:W-:Y:S01]  /*12d0*/  STS.U16 [R11+UR6+0x10800], R22 ;  /* 0x010800160b007988 */ /* 0x000fe20008000406 */
[----:B------:R-:W-:-:S03]  /*12e0*/  CS2R R88, SRZ ;  /* 0x0000000000587805 */ /* 0x000fc6000001ff00 */
[----:B------:R-:W-:Y:S01]  /*12f0*/  STS.U16 [R11+UR6+0x10a00], R24 ;  /* 0x010a00180b007988 */ /* 0x000fe20008000406 */
[----:B------:R-:W-:-:S03]  /*1300*/  CS2R R90, SRZ ;  /* 0x00000000005a7805 */ /* 0x000fc6000001ff00 */
[----:B------:R-:W-:Y:S01]  /*1310*/  STS.U16 [R11+UR6+0x10c00], R25 ;  /* 0x010c00190b007988 */ /* 0x000fe20008000406 */
[----:B------:R-:W-:-:S03]  /*1320*/  CS2R R92, SRZ ;  /* 0x00000000005c7805 */ /* 0x000fc6000001ff00 */
[----:B----4-:R-:W-:Y:S01]  /*1330*/  STS.U16 [R11+UR6+0x10e00], R26 ;  /* 0x010e001a0b007988 */ /* 0x010fe20008000406 */
[----:B------:R-:W-:-:S03]  /*1340*/  CS2R R94, SRZ ;  /* 0x00000000005e7805 */ /* 0x000fc6000001ff00 */
[----:B------:R-:W-:Y:S01]  /*1350*/  STS.U16 [R11+UR6+0x11000], R27 ;  /* 0x0110001b0b007988 */ /* 0x000fe20008000406 */
        /* <DEDUP_REMOVED lines=24> */
[----:B-1----:R-:W-:-:S03]  /*14e0*/  LOP3.LUT R5, R249, 0x3f, RZ, 0xc0, !PT ;  /* 0x0000003ff9057812 */ /* 0x002fc600078ec0ff */
[----:B------:R-:W-:Y:S04]  /*14f0*/  STS.U16 [R11+UR6+0x12a00], R40 ;  /* 0x012a00280b007988 */ /* 0x000fe80008000406 */
        /* <DEDUP_REMOVED lines=8> */
[----:B------:R0:W-:Y:S04]  /*1580*/  STS.U16 [R11+UR6+0x13c00], R49 ;  /* 0x013c00310b007988 */ /* 0x0001e80008000406 */
[----:B------:R-:W-:Y:S04]  /*1590*/  STS.U16 [R11+UR6+0x13e00], R50 ;  /* 0x013e00320b007988 */ /* 0x000fe80008000406 */
[----:B------:R1:W-:Y:S04]  /*15a0*/  STS.U16 [R11+UR6+0x14000], R51 ;  /* 0x014000330b007988 */ /* 0x0003e80008000406 */
[----:B------:R-:W-:Y:S01]  /*15b0*/  STS.U16 [R11+UR6+0x14200], R52 ;  /* 0x014200340b007988 */ /* 0x000fe20008000406 */
[----:B0-----:R-:W-:-:S03]  /*15c0*/  CS2R R48, SRZ ;  /* 0x0000000000307805 */ /* 0x001fc6000001ff00 */
[----:B------:R0:W-:Y:S04]  /*15d0*/  STS.U16 [R11+UR6+0x14400], R53 ;  /* 0x014400350b007988 */ /* 0x0001e80008000406 */
[----:B------:R-:W-:Y:S01]  /*15e0*/  STS.U16 [R11+UR6+0x14600], R54 ;  /* 0x014600360b007988 */ /* 0x000fe20008000406 */
[----:B-1----:R-:W-:-:S03]  /*15f0*/  CS2R R50, SRZ ;  /* 0x0000000000327805 */ /* 0x002fc6000001ff00 */
        /* <DEDUP_REMOVED lines=24> */
[----:B------:R1:W-:Y:S01]  /*1780*/  STS.U16 [R11+UR6+0x16800], R71 ;  /* 0x016800470b007988 */ /* 0x0003e20008000406 */
[----:B0-----:R-:W-:-:S03]  /*1790*/  CS2R R68, SRZ ;  /* 0x0000000000447805 */ /* 0x001fc6000001ff00 */
[----:B------:R-:W-:Y:S04]  /*17a0*/  STS.U16 [R11+UR6+0x16a00], R72 ;  /* 0x016a00480b007988 */ /* 0x000fe80008000406 */
[----:B------:R-:W-:Y:S01]  /*17b0*/  STS.U16 [R11+UR6+0x16c00], R20 ;  /* 0x016c00140b007988 */ /* 0x000fe20008000406 */
[----:B-1----:R-:W-:-:S03]  /*17c0*/  CS2R R70, SRZ ;  /* 0x0000000000467805 */ /* 0x002fc6000001ff00 */
[----:B------:R0:W-:Y:S04]  /*17d0*/  STS.U16 [R11+UR6+0x16e00], R73 ;  /* 0x016e00490b007988 */ /* 0x0001e80008000406 */
[----:B------:R-:W-:Y:S01]  /*17e0*/  STS.U16 [R11+UR6+0x17000], R74 ;  /* 0x0170004a0b007988 */ /* 0x000fe20008000406 */
[----:B0-----:R-:W-:-:S03]  /*17f0*/  CS2R R72, SRZ ;  /* 0x0000000000487805 */ /* 0x001fc6000001ff00 */
[----:B------:R0:W-:Y:S04]  /*1800*/  STS.U16 [R11+UR6+0x17200], R75 ;  /* 0x0172004b0b007988 */ /* 0x0001e80008000406 */
[----:B-----5:R1:W-:Y:S04]  /*1810*/  STS.U16 [R11+UR6+0x17400], R18 ;  /* 0x017400120b007988 */ /* 0x0203e80008000406 */
[----:B------:R1:W-:Y:S01]  /*1820*/  STS.U16 [R11+UR6+0x17600], R10 ;  /* 0x0176000a0b007988 */ /* 0x0003e20008000406 */
[----:B0-----:R-:W-:-:S03]  /*1830*/  CS2R R74, SRZ ;  /* 0x00000000004a7805 */ /* 0x001fc6000001ff00 */
[----:B------:R1:W-:Y:S04]  /*1840*/  STS.U16 [R11+UR6+0x17800], R12 ;  /* 0x0178000c0b007988 */ /* 0x0003e80008000406 */
[----:B------:R1:W-:Y:S04]  /*1850*/  STS.U16 [R11+UR6+0x17a00], R14 ;  /* 0x017a000e0b007988 */ /* 0x0003e80008000406 */
[----:B------:R1:W-:Y:S04]  /*1860*/  STS.U16 [R11+UR6+0x17c00], R19 ;  /* 0x017c00130b007988 */ /* 0x0003e80008000406 */
[----:B------:R1:W-:Y:S01]  /*1870*/  STS.U16 [R11+UR6+0x17e00], R16 ;  /* 0x017e00100b007988 */ /* 0x0003e20008000406 */
[----:B------:R-:W-:Y:S05]  /*1880*/  @!P0 BRA `(.L_x_0) ;  /* 0x0000009400c08947 */ /* 0x000fea0003800000 */
[----:B------:R-:W0:Y:S01]  /*1890*/  LDC R6, c[0x0][0x3d8] ;  /* 0x0000f600ff067b82 */ /* 0x000e220000000800 */
[--C-:B------:R-:W-:Y:S01]  /*18a0*/  SHF.R.U32.HI R3, RZ, 0x6, R249.reuse ;  /* 0x00000006ff037819 */ /* 0x100fe200000116f9 */
[----:B------:R-:W2:Y:S01]  /*18b0*/  LDCU.64 UR4, c[0x0][0x3d0] ;  /* 0x00007a00ff0477ac */ /* 0x000ea20008000a00 */
[----:B------:R-:W-:Y:S01]  /*18c0*/  SHF.R.U32.HI R197, RZ, 0x2, R249 ;  /* 0x00000002ffc57819 */ /* 0x000fe200000116f9 */
[----:B------:R-:W-:Y:S01]  /*18d0*/  IMAD.MOV.U32 R144, RZ, RZ, -0x800000 ;  /* 0xff800000ff907424 */ /* 0x000fe200078e00ff */
[----:B------:R-:W-:Y:S01]  /*18e0*/  SGXT.U32 R3, R3, 0x2 ;  /* 0x000000020303781a */ /* 0x000fe20000000000 */
[----:B------:R-:W-:Y:S01]  /*18f0*/  IMAD.MOV.U32 R193, RZ, RZ, -0x800000 ;  /* 0xff800000ffc17424 */ /* 0x000fe200078e00ff */
[----:B------:R-:W-:Y:S01]  /*1900*/  SGXT.U32 R197, R197, 0x3 ;  /* 0x00000003c5c5781a */ /* 0x000fe20000000000 */
[----:B-1----:R-:W1:Y:S01]  /*1910*/  LDC R10, c[0x0][0x3c8] ;  /* 0x0000f200ff0a7b82 */ /* 0x002e620000000800 */
[----:B------:R-:W-:Y:S02]  /*1920*/  MOV R143, 0xff800000 ;  /* 0xff800000008f7802 */ /* 0x000fe40000000f00 */
[----:B------:R-:W-:-:S02]  /*1930*/  CS2R R102, SRZ ;  /* 0x0000000000667805 */ /* 0x000fc4000001ff00 */
[----:B------:R-:W-:Y:S02]  /*1940*/  LOP3.LUT R203, R197, R8, RZ, 0xfc, !PT ;  /* 0x00000008c5cb7212 */ /* 0x000fe400078efcff */
[----:B------:R-:W-:Y:S02]  /*1950*/  CS2R R104, SRZ ;  /* 0x0000000000687805 */ /* 0x000fe4000001ff00 */
[C-C-:B------:R-:W-:Y:S02]  /*1960*/  LOP3.LUT R201, R8.reuse, 0x8, R197.reuse, 0xfe, !PT ;  /* 0x0000000808c97812 */ /* 0x140fe400078efec5 */
[----:B------:R-:W-:Y:S02]  /*1970*/  CS2R R106, SRZ ;  /* 0x00000000006a7805 */ /* 0x000fe4000001ff00 */
[C-C-:B------:R-:W-:Y:S01]  /*1980*/  LOP3.LUT R199, R8.reuse, 0x10, R197.reuse, 0xfe, !PT ;  /* 0x0000001008c77812 */ /* 0x140fe200078efec5 */
[----:B------:R-:W3:Y:S01]  /*1990*/  LDC.64 R154, c[0x0][0x388] ;  /* 0x0000e200ff9a7b82 */ /* 0x000ee20000000a00 */
[----:B------:R-:W-:-:S02]  /*19a0*/  LOP3.LUT R197, R8, 0x18, R197, 0xfe, !PT ;  /* 0x0000001808c57812 */ /* 0x000fc400078efec5 */
[----:B------:R-:W-:Y:S02]  /*19b0*/  CS2R R108, SRZ ;  /* 0x00000000006c7805 */ /* 0x000fe4000001ff00 */
[----:B------:R-:W-:Y:S01]  /*19c0*/  MOV R195, 0xff800000 ;  /* 0xff80000000c37802 */ /* 0x000fe20000000f00 */
[----:B--2---:R-:W-:Y:S01]  /*19d0*/  UIMAD UR4, UR7, UR4, URZ ;  /* 0x00000004070472a4 */ /* 0x004fe2000f8e02ff */
[----:B------:R-:W-:Y:S01]  /*19e0*/  IMAD R5, R5, UR5, RZ ;  /* 0x0000000505057c24 */ /* 0x000fe2000f8e02ff */
[----:B------:R-:W-:Y:S02]  /*19f0*/  CS2R R110, SRZ ;  /* 0x00000000006e7805 */ /* 0x000fe4000001ff00 */
[----:B------:R-:W-:Y:S01]  /*1a00*/  MOV R156, 0x3f800000 ;  /* 0x3f800000009c7802 */ /* 0x000fe20000000f00 */
[----:B0-----:R-:W-:Y:S01]  /*1a10*/  IMAD R11, R3, R6, RZ ;  /* 0x00000006030b7224 */ /* 0x001fe200078e02ff */
[----:B------:R-:W0:Y:S01]  /*1a20*/  LDC.64 R208, c[0x0][0x390] ;  /* 0x0000e400ffd07b82 */ /* 0x000e220000000a00 */
[----:B------:R-:W-:Y:S01]  /*1a30*/  USHF.L.U32 UR8, UR4, 0x1, URZ ;  /* 0x0000000104087899 */ /* 0x000fe200080006ff */
[C---:B------:R-:W-:Y:S01]  /*1a40*/  SHF.L.U32 R7, R5.reuse, 0x1, RZ ;  /* 0x0000000105077819 */ /* 0x040fe200000006ff */
[----:B------:R-:W-:Y:S01]  /*1a50*/  UIMAD.WIDE UR4, UR4, 0x2, URZ ;  /* 0x00000002040478a5 */ /* 0x000fe2000f8e02ff */
[C---:B------:R-:W-:Y:S01]  /*1a60*/  LEA R13, R6.reuse, R11, 0x2 ;  /* 0x0000000b060d7211 */ /* 0x040fe200078e10ff */
[----:B------:R-:W-:Y:S01]  /*1a70*/  IMAD.HI R0, R5, 0x2, RZ ;  /* 0x0000000205007827 */ /* 0x000fe200078e02ff */
[----:B------:R-:W-:Y:S01]  /*1a80*/  MOV R190, 0x3f800000 ;  /* 0x3f80000000be7802 */ /* 0x000fe20000000f00 */
[----:B------:R-:W2:Y:S01]  /*1a90*/  LDCU UR9, c[0x0][0x3a8] ;  /* 0x00007500ff0977ac */ /* 0x000ea20008000800 */
[----:B------:R-:W4:Y:S01]  /*1aa0*/  LDC.64 R2, c[0x0][0x3c0] ;  /* 0x0000f000ff027b82 */ /* 0x000f220000000a00 */
[----:B------:R-:W-:-:S02]  /*1ab0*/  IMAD R15, R6, 0x4, R13 ;  /* 0x00000004060f7824 */ /* 0x000fc400078e020d */
[----:B-1----:R-:W-:Y:S01]  /*1ac0*/  IMAD R9, R9, R10, RZ ;  /* 0x0000000a09097224 */ /* 0x002fe200078e02ff */
[----:B------:R-:W-:Y:S01]  /*1ad0*/  UMOV UR4, URZ ;  /* 0x000000ff00047c82 */ /* 0x000fe20008000000 */
[----:B------:R-:W-:Y:S01]  /*1ae0*/  IMAD.MOV.U32 R157, RZ, RZ, 0x3f800000 ;  /* 0x3f800000ff9d7424 */ /* 0x000fe200078e00ff */
[----:B------:R-:W-:Y:S01]  /*1af0*/  LEA R17, R6, R15, 0x2 ;  /* 0x0000000f06117211 */ /* 0x000fe200078e10ff */
[----:B------:R-:W-:-:S04]  /*1b00*/  IMAD.MOV.U32 R191, RZ, RZ, 0x3f800000 ;  /* 0x3f800000ffbf7424 */ /* 0x000fc800078e00ff */
[----:B------:R-:W-:-:S05]  /*1b10*/  IMAD R19, R6, 0x4, R17 ;  /* 0x0000000406137824 */ /* 0x000fca00078e0211 */
[----:B------:R-:W-:Y:S02]  /*1b20*/  LEA R21, R6, R19, 0x2 ;  /* 0x0000001306157211 */ /* 0x000fe400078e10ff */
[----:B0-----:R-:W-:-:S03]  /*1b30*/  IADD3 R208, P1, P2, R7, UR8, R208 ;  /* 0x0000000807d07c10 */ /* 0x001fc6000fa3e0d0 */
[----:B------:R-:W-:Y:S01]  /*1b40*/  IMAD R23, R6, 0x4, R21 ;  /* 0x0000000406177824 */ /* 0x000fe200078e0215 */
[----:B------:R-:W-:Y:S01]  /*1b50*/  IADD3.X R0, PT, PT, R0, UR5, R209, P1, P2 ;  /* 0x0000000500007c10 */ /* 0x000fe20008fe44d1 */
[----:B----4-:R-:W-:-:S03]  /*1b60*/  IMAD R2, R2, UR7, RZ ;  /* 0x0000000702027c24 */ /* 0x010fc6000f8e02ff */
[----:B------:R-:W-:Y:S01]  /*1b70*/  LEA R25, R6, R23, 0x2 ;  /* 0x0000001706197211 */ /* 0x000fe200078e10ff */
[C---:B------:R-:W-:Y:S01]  /*1b80*/  IMAD R112, R3.reuse, 0x34, RZ ;  /* 0x0000003403707824 */ /* 0x040fe200078e02ff */
[----:B---3--:R-:W-:Y:S01]  /*1b90*/  LEA R154, P0, R2, R154, 0x1 ;  /* 0x0000009a029a7211 */ /* 0x008fe200078008ff */
[----:B------:R-:W-:Y:S02]  /*1ba0*/  IMAD R113, R3, 0x35, RZ ;  /* 0x0000003503717824 */ /* 0x000fe400078e02ff */
[----:B------:R-:W-:Y:S01]  /*1bb0*/  IMAD R27, R6, 0x4, R25 ;  /* 0x00000004061b7824 */ /* 0x000fe200078e0219 */
[----:B------:R-:W-:Y:S01]  /*1bc0*/  LEA.HI.X.SX32 R4, R2, R155, 0x1, P0 ;  /* 0x0000009b02047211 */ /* 0x000fe200000f0eff */
[----:B------:R-:W-:Y:S01]  /*1bd0*/  IMAD R2, R10, 0x100, R9 ;  /* 0x000001000a027824 */ /* 0x000fe200078e0209 */
[----:B------:R-:W-:Y:S01]  /*1be0*/  LEA R152, P0, R9, R154, 0x1 ;  /* 0x0000009a09987211 */ /* 0x000fe200078008ff */
[C---:B------:R-:W-:Y:S01]  /*1bf0*/  IMAD R114, R3.reuse, 0x36, RZ ;  /* 0x0000003603727824 */ /* 0x040fe200078e02ff */
[C---:B------:R-:W-:Y:S01]  /*1c00*/  LEA R29, R6.reuse, R27, 0x2 ;  /* 0x0000001b061d7211 */ /* 0x040fe200078e10ff */
[----:B------:R-:W-:Y:S01]  /*1c10*/  IMAD R115, R3, 0x37, RZ ;  /* 0x0000003703737824 */ /* 0x000fe200078e02ff */
[----:B------:R-:W-:Y:S01]  /*1c20*/  LEA.HI.X.SX32 R153, R9, R4, 0x1, P0 ;  /* 0x0000000409997211 */ /* 0x000fe200000f0eff */
[----:B------:R-:W-:Y:S01]  /*1c30*/  IMAD R116, R3, 0x38, RZ ;  /* 0x0000003803747824 */ /* 0x000fe200078e02ff */
[----:B------:R-:W-:Y:S01]  /*1c40*/  LEA R96, P0, R11, R208, 0x1 ;  /* 0x000000d00b607211 */ /* 0x000fe200078008ff */
[----:B------:R-:W-:Y:S01]  /*1c50*/  IMAD R31, R6, 0x4, R29 ;  /* 0x00000004061f7824 */ /* 0x000fe200078e021d */
[----:B------:R-:W-:Y:S01]  /*1c60*/  LEA R154, P1, R2, R154, 0x1 ;  /* 0x0000009a029a7211 */ /* 0x000fe200078208ff */
[----:B------:R-:W-:Y:S01]  /*1c70*/  IMAD R117, R3, 0x39, RZ ;  /* 0x0000003903757824 */ /* 0x000fe200078e02ff */
[----:B------:R-:W-:Y:S01]  /*1c80*/  LEA.HI.X.SX32 R97, R11, R0, 0x1, P0 ;  /* 0x000000000b617211 */ /* 0x000fe200000f0eff */
[C---:B------:R-:W-:Y:S01]  /*1c90*/  IMAD R118, R3.reuse, 0x3a, RZ ;  /* 0x0000003a03767824 */ /* 0x040fe200078e02ff */
[----:B------:R-:W-:Y:S01]  /*1ca0*/  LEA R33, R6, R31, 0x2 ;  /* 0x0000001f06217211 */ /* 0x000fe200078e10ff */
[----:B------:R-:W-:Y:S01]  /*1cb0*/  IMAD R119, R3, 0x3b, RZ ;  /* 0x0000003b03777824 */ /* 0x000fe200078e02ff */
[----:B------:R-:W-:Y:S01]  /*1cc0*/  LEA.HI.X.SX32 R155, R2, R4, 0x1, P1 ;  /* 0x00000004029b7211 */ /* 0x000fe200008f0eff */
[----:B------:R0:W-:Y:S01]  /*1cd0*/  STL.64 [R1+0x3a0], R96 ;  /* 0x0003a06001007387 */ /* 0x0001e20000100a00 */
[-C--:B------:R-:W-:Y:S01]  /*1ce0*/  LEA R100, P1, R13, R208.reuse, 0x1 ;  /* 0x000000d00d647211 */ /* 0x080fe200078208ff */
[C---:B------:R-:W-:Y:S01]  /*1cf0*/  IMAD R35, R6.reuse, 0x4, R33 ;  /* 0x0000000406237824 */ /* 0x040fe200078e0221 */
[----:B------:R-:W-:Y:S01]  /*1d00*/  LEA R98, P0, R15, R208, 0x1 ;  /* 0x000000d00f627211 */ /* 0x000fe200078008ff */
[----:B------:R-:W-:Y:S01]  /*1d10*/  IMAD R120, R3, 0x3c, RZ ;  /* 0x0000003c03787824 */ /* 0x000fe200078e02ff */
[-C--:B------:R-:W-:Y:S01]  /*1d20*/  LEA.HI.X.SX32 R101, R13, R0.reuse, 0x1, P1 ;  /* 0x000000000d657211 */ /* 0x080fe200008f0eff */
[C---:B------:R-:W-:Y:S01]  /*1d30*/  IMAD R121, R3.reuse, 0x3d, RZ ;  /* 0x0000003d03797824 */ /* 0x040fe200078e02ff */
[C---:B------:R-:W-:Y:S01]  /*1d40*/  LEA R37, R6.reuse, R35, 0x2 ;  /* 0x0000002306257211 */ /* 0x040fe200078e10ff */
[----:B------:R-:W-:Y:S01]  /*1d50*/  IMAD R122, R3, 0x3e, RZ ;  /* 0x0000003e037a7824 */ /* 0x000fe200078e02ff */
[----:B------:R-:W-:Y:S01]  /*1d60*/  LEA.HI.X.SX32 R99, R15, R0, 0x1, P0 ;  /* 0x000000000f637211 */ /* 0x000fe200000f0eff */
[----:B------:R1:W-:Y:S02]  /*1d70*/  STL.64 [R1+0x398], R100 ;  /* 0x0003986401007387 */ /* 0x0003e40000100a00 */
[C---:B------:R-:W-:Y:S01]  /*1d80*/  IMAD R39, R6.reuse, 0x4, R37 ;  /* 0x0000000406277824 */ /* 0x040fe200078e0225 */
[----:B0-----:R-:W-:Y:S01]  /*1d90*/  LEA R96, P2, R17, R208, 0x1 ;  /* 0x000000d011607211 */ /* 0x001fe200078408ff */
[----:B------:R0:W-:Y:S03]  /*1da0*/  STL.64 [R1+0x390], R98 ;  /* 0x0003906201007387 */ /* 0x0001e60000100a00 */
[----:B------:R-:W-:-:S02]  /*1db0*/  LEA R41, R6, R39, 0x2 ;  /* 0x0000002706297211 */ /* 0x000fc400078e10ff */
[----:B------:R-:W-:-:S03]  /*1dc0*/  LEA.HI.X.SX32 R97, R17, R0, 0x1, P2 ;  /* 0x0000000011617211 */ /* 0x000fc600010f0eff */
[C---:B------:R-:W-:Y:S01]  /*1dd0*/  IMAD R43, R6.reuse, 0x4, R41 ;  /* 0x00000004062b7824 */ /* 0x040fe200078e0229 */
[-C--:B-1----:R-:W-:Y:S01]  /*1de0*/  LEA R100, P0, R19, R208.reuse, 0x1 ;  /* 0x000000d013647211 */ /* 0x082fe200078008ff */
[----:B------:R1:W-:Y:S01]  /*1df0*/  STL.64 [R1+0x388], R96 ;  /* 0x0003886001007387 */ /* 0x0003e20000100a00 */
[----:B0-----:R-:W-:Y:S02]  /*1e00*/  LEA R98, P1, R21, R208, 0x1 ;  /* 0x000000d015627211 */ /* 0x001fe400078208ff */
[C---:B------:R-:W-:Y:S02]  /*1e10*/  LEA R45, R6.reuse, R43, 0x2 ;  /* 0x0000002b062d7211 */ /* 0x040fe400078e10ff */
[-C--:B------:R-:W-:Y:S02]  /*1e20*/  LEA.HI.X.SX32 R101, R19, R0.reuse, 0x1, P0 ;  /* 0x0000000013657211 */ /* 0x080fe400000f0eff */
[----:B------:R-:W-:Y:S01]  /*1e30*/  LEA.HI.X.SX32 R99, R21, R0, 0x1, P1 ;  /* 0x0000000015637211 */ /* 0x000fe200008f0eff */
[----:B------:R-:W-:-:S02]  /*1e40*/  IMAD R47, R6, 0x4, R45 ;  /* 0x00000004062f7824 */ /* 0x000fc400078e022d */
[----:B------:R0:W-:Y:S01]  /*1e50*/  STL.64 [R1+0x380], R100 ;  /* 0x0003806401007387 */ /* 0x0001e20000100a00 */
[C---:B-1----:R-:W-:Y:S02]  /*1e60*/  LEA R96, P2, R23.reuse, R208, 0x1 ;  /* 0x000000d017607211 */ /* 0x042fe400078408ff */
[C---:B------:R-:W-:Y:S01]  /*1e70*/  LEA R49, R6.reuse, R47, 0x2 ;  /* 0x0000002f06317211 */ /* 0x040fe200078e10ff */
[----:B------:R1:W-:Y:S01]  /*1e80*/  STL.64 [R1+0x378], R98 ;  /* 0x0003786201007387 */ /* 0x0003e20000100a00 */
[----:B------:R-:W-:Y:S02]  /*1e90*/  LEA.HI.X.SX32 R97, R23, R0, 0x1, P2 ;  /* 0x0000000017617211 */ /* 0x000fe400010f0eff */
[C---:B------:R-:W-:Y:S01]  /*1ea0*/  LEA R20, P2, R29.reuse, R208, 0x1 ;  /* 0x000000d01d147211 */ /* 0x040fe200078408ff */
[----:B------:R-:W-:Y:S02]  /*1eb0*/  IMAD R51, R6, 0x4, R49 ;  /* 0x0000000406337824 */ /* 0x000fe400078e0231 */
[----:B------:R3:W-:Y:S01]  /*1ec0*/  STL.64 [R1+0x370], R96 ;  /* 0x0003706001007387 */ /* 0x0007e20000100a00 */
[----:B------:R-:W-:-:S02]  /*1ed0*/  LEA.HI.X.SX32 R21, R29, R0, 0x1, P2 ;  /* 0x000000001d157211 */ /* 0x000fc400010f0eff */
[----:B0-----:R-:W-:Y:S02]  /*1ee0*/  CS2R R100, SRZ ;  /* 0x0000000000647805 */ /* 0x001fe4000001ff00 */
[C---:B------:R-:W-:Y:S02]  /*1ef0*/  LEA R53, R6.reuse, R51, 0x2 ;  /* 0x0000003306357211 */ /* 0x040fe400078e10ff */
[-C--:B------:R-:W-:Y:S01]  /*1f00*/  LEA R24, P2, R35, R208.reuse, 0x1 ;  /* 0x000000d023187211 */ /* 0x080fe200078408ff */
[----:B------:R-:W-:Y:S01]  /*1f10*/  STL.64 [R1+0x358], R20 ;  /* 0x0003581401007387 */ /* 0x000fe20000100a00 */
[----:B-1----:R-:W-:Y:S01]  /*1f20*/  LEA R98, P0, R25, R208, 0x1 ;  /* 0x000000d019627211 */ /* 0x002fe200078008ff */
[----:B------:R-:W-:-:S03]  /*1f30*/  IMAD R55, R6, 0x4, R53 ;  /* 0x0000000406377824 */ /* 0x000fc600078e0235 */
[----:B------:R-:W-:Y:S02]  /*1f40*/  LEA.HI.X.SX32 R99, R25, R0, 0x1, P0 ;  /* 0x0000000019637211 */ /* 0x000fe400000f0eff */
[C---:B------:R-:W-:Y:S02]  /*1f50*/  LEA R57, R6.reuse, R55, 0x2 ;  /* 0x0000003706397211 */ /* 0x040fe400078e10ff */
[----:B---3--:R-:W-:Y:S01]  /*1f60*/  LEA R96, P1, R27, R208, 0x1 ;  /* 0x000000d01b607211 */ /* 0x008fe200078208ff */
[----:B------:R0:W-:Y:S01]  /*1f70*/  STL.64 [R1+0x368], R98 ;  /* 0x0003686201007387 */ /* 0x0001e20000100a00 */
[-C--:B------:R-:W-:Y:S01]  /*1f80*/  LEA.HI.X.SX32 R25, R35, R0.reuse, 0x1, P2 ;  /* 0x0000000023197211 */ /* 0x080fe200010f0eff */
[----:B------:R-:W-:Y:S01]  /*1f90*/  IMAD R59, R6, 0x4, R57 ;  /* 0x00000004063b7824 */ /* 0x000fe200078e0239 */
[----:B------:R-:W-:Y:S02]  /*1fa0*/  LEA.HI.X.SX32 R97, R27, R0, 0x1, P1 ;  /* 0x000000001b617211 */ /* 0x000fe400008f0eff */
[----:B------:R-:W-:-:S02]  /*1fb0*/  LEA R26, P1, R33, R208, 0x1 ;  /* 0x000000d0211a7211 */ /* 0x000fc400078208ff */
[C---:B------:R-:W-:Y:S01]  /*1fc0*/  LEA R61, R6.reuse, R59, 0x2 ;  /* 0x0000003b063d7211 */ /* 0x040fe200078e10ff */
[----:B------:R1:W-:Y:S01]  /*1fd0*/  STL.64 [R1+0x360], R96 ;  /* 0x0003606001007387 */ /* 0x0003e20000100a00 */
[----:B------:R-:W-:Y:S02]  /*1fe0*/  LEA R28, P2, R41, R208, 0x1 ;  /* 0x000000d0291c7211 */ /* 0x000fe400078408ff */
[-C--:B------:R-:W-:Y:S01]  /*1ff0*/  LEA.HI.X.SX32 R27, R33, R0.reuse, 0x1, P1 ;  /* 0x00000000211b7211 */ /* 0x080fe200008f0eff */
[----:B------:R-:W-:Y:S01]  /*2000*/  IMAD R63, R6, 0x4, R61 ;  /* 0x00000004063f7824 */ /* 0x000fe200078e023d */
[----:B------:R-:W-:Y:S01]  /*2010*/  LEA.HI.X.SX32 R29, R41, R0, 0x1, P2 ;  /* 0x00000000291d7211 */ /* 0x000fe200010f0eff */
[----:B------:R-:W-:Y:S01]  /*2020*/  STL.64 [R1+0x340], R24 ;  /* 0x0003401801007387 */ /* 0x000fe20000100a00 */
[----:B------:R-:W-:Y:S02]  /*2030*/  LEA R30, P1, R39, R208, 0x1 ;  /* 0x000000d0271e7211 */ /* 0x000fe400078208ff */
[----:B0-----:R-:W-:-:S02]  /*2040*/  CS2R R98, SRZ ;  /* 0x0000000000627805 */ /* 0x001fc4000001ff00 */
[----:B------:R-:W-:Y:S02]  /*2050*/  LEA R65, R6, R63, 0x2 ;  /* 0x0000003f06417211 */ /* 0x000fe400078e10ff */
[----:B-1----:R-:W-:-:S03]  /*2060*/  LEA R96, P0, R31, R208, 0x1 ;  /* 0x000000d01f607211 */ /* 0x002fc600078008ff */
[C---:B------:R-:W-:Y:S01]  /*2070*/  IMAD R67, R6.reuse, 0x4, R65 ;  /* 0x0000000406437824 */ /* 0x040fe200078e0241 */
[----:B------:R-:W-:Y:S02]  /*2080*/  LEA.HI.X.SX32 R97, R31, R0, 0x1, P0 ;  /* 0x000000001f617211 */ /* 0x000fe400000f0eff */
[C---:B------:R-:W-:Y:S02]  /*2090*/  LEA R32, P0, R37.reuse, R208, 0x1 ;  /* 0x000000d025207211 */ /* 0x040fe400078008ff */
[C---:B------:R-:W-:Y:S01]  /*20a0*/  LEA R69, R6.reuse, R67, 0x2 ;  /* 0x0000004306457211 */ /* 0x040fe200078e10ff */
[----:B------:R0:W-:Y:S01]  /*20b0*/  STL.64 [R1+0x350], R96 ;  /* 0x0003506001007387 */ /* 0x0001e20000100a00 */
[----:B------:R-:W-:Y:S02]  /*20c0*/  LEA.HI.X.SX32 R33, R37, R0, 0x1, P0 ;  /* 0x0000000025217211 */ /* 0x000fe400000f0eff */
[----:B------:R-:W-:Y:S01]  /*20d0*/  LEA R36, P0, R43, R208, 0x1 ;  /* 0x000000d02b247211 */ /* 0x000fe200078008ff */
[----:B------:R-:W-:Y:S01]  /*20e0*/  IMAD R71, R6, 0x4, R69 ;  /* 0x0000000406477824 */ /* 0x000fe200078e0245 */
[----:B------:R-:W-:Y:S01]  /*20f0*/  STL.64 [R1+0x348], R26 ;  /* 0x0003481a01007387 */ /* 0x000fe20000100a00 */
[----:B------:R-:W-:-:S02]  /*2100*/  LEA.HI.X.SX32 R31, R39, R0, 0x1, P1 ;  /* 0x00000000271f7211 */ /* 0x000fc400008f0eff */
[----:B------:R-:W-:Y:S01]  /*2110*/  LEA.HI.X.SX32 R37, R43, R0, 0x1, P0 ;  /* 0x000000002b257211 */ /* 0x000fe200000f0eff */
[----:B------:R-:W-:Y:S01]  /*2120*/  STL.64 [R1+0x328], R28 ;  /* 0x0003281c01007387 */ /* 0x000fe20000100a00 */
[C---:B------:R-:W-:Y:S02]  /*2130*/  LEA R73, R6.reuse, R71, 0x2 ;  /* 0x0000004706497211 */ /* 0x040fe400078e10ff */
[-C--:B------:R-:W-:Y:S01]  /*2140*/  LEA R34, P1, R45, R208.reuse, 0x1 ;  /* 0x000000d02d227211 */ /* 0x080fe200078208ff */
[----:B------:R1:W-:Y:S01]  /*2150*/  STL.64 [R1+0x338], R32 ;  /* 0x0003382001007387 */ /* 0x0003e20000100a00 */
[----:B------:R-:W-:Y:S01]  /*2160*/  LEA R40, P0, R49, R208, 0x1 ;  /* 0x000000d031287211 */ /* 0x000fe200078008ff */
[----:B------:R-:W-:Y:S01]  /*2170*/  IMAD R75, R6, 0x4, R73 ;  /* 0x00000004064b7824 */ /* 0x000fe200078e0249 */
[-C--:B------:R-:W-:Y:S01]  /*2180*/  LEA.HI.X.SX32 R35, R45, R0.reuse, 0x1, P1 ;  /* 0x000000002d237211 */ /* 0x080fe200008f0eff */
[----:B------:R-:W-:Y:S01]  /*2190*/  STL.64 [R1+0x330], R30 ;  /* 0x0003301e01007387 */ /* 0x000fe20000100a00 */
[----:B------:R-:W-:-:S02]  /*21a0*/  LEA.HI.X.SX32 R41, R49, R0, 0x1, P0 ;  /* 0x0000000031297211 */ /* 0x000fc400000f0eff */
[----:B0-----:R-:W-:Y:S02]  /*21b0*/  CS2R R96, SRZ ;  /* 0x0000000000607805 */ /* 0x001fe4000001ff00 */
[C---:B------:R-:W-:Y:S02]  /*21c0*/  LEA R77, R6.reuse, R75, 0x2 ;  /* 0x0000004b064d7211 */ /* 0x040fe400078e10ff */
[-C--:B------:R-:W-:Y:S02]  /*21d0*/  LEA R38, P1, R51, R208.reuse, 0x1 ;  /* 0x000000d033267211 */ /* 0x080fe400078208ff */
[-C--:B------:R-:W-:Y:S01]  /*21e0*/  LEA R44, P0, R55, R208.reuse, 0x1 ;  /* 0x000000d0372c7211 */ /* 0x080fe200078008ff */
[----:B------:R-:W-:Y:S01]  /*21f0*/  IMAD R79, R6, 0x4, R77 ;  /* 0x00000004064f7824 */ /* 0x000fe200078e024d */
[----:B-1----:R-:W-:Y:S02]  /*2200*/  LEA R32, P2, R47, R208, 0x1 ;  /* 0x000000d02f207211 */ /* 0x002fe400078408ff */
[----:B------:R-:W-:-:S02]  /*2210*/  LEA.HI.X.SX32 R39, R51, R0, 0x1, P1 ;  /* 0x0000000033277211 */ /* 0x000fc400008f0eff */
[C---:B------:R-:W-:Y:S02]  /*2220*/  LEA R81, R6.reuse, R79, 0x2 ;  /* 0x0000004f06517211 */ /* 0x040fe400078e10ff */
[-C--:B------:R-:W-:Y:S02]  /*2230*/  LEA.HI.X.SX32 R33, R47, R0.reuse, 0x1, P2 ;  /* 0x000000002f217211 */ /* 0x080fe400010f0eff */
[----:B------:R-:W-:Y:S01]  /*2240*/  LEA.HI.X.SX32 R45, R55, R0, 0x1, P0 ;  /* 0x00000000372d7211 */ /* 0x000fe200000f0eff */
[C---:B------:R-:W-:Y:S01]  /*2250*/  IMAD R83, R6.reuse, 0x4, R81 ;  /* 0x0000000406537824 */ /* 0x040fe200078e0251 */
[-C--:B------:R-:W-:Y:S01]  /*2260*/  LEA R42, P1, R57, R208.reuse, 0x1 ;  /* 0x000000d0392a7211 */ /* 0x080fe200078208ff */
[----:B------:R-:W-:Y:S01]  /*2270*/  STL.64 [R1+0x310], R32 ;  /* 0x0003102001007387 */ /* 0x000fe20000100a00 */
[----:B------:R-:W-:Y:S02]  /*2280*/  LEA R48, P0, R61, R208, 0x1 ;  /* 0x000000d03d307211 */ /* 0x000fe400078008ff */
[----:B------:R-:W-:Y:S01]  /*2290*/  LEA R85, R6, R83, 0x2 ;  /* 0x0000005306557211 */ /* 0x000fe200078e10ff */
[----:B------:R0:W-:Y:S01]  /*22a0*/  STL.64 [R1+0x320], R36 ;  /* 0x0003202401007387 */ /* 0x0001e20000100a00 */
[----:B------:R-:W-:-:S02]  /*22b0*/  LEA.HI.X.SX32 R43, R57, R0, 0x1, P1 ;  /* 0x00000000392b7211 */ /* 0x000fc400008f0eff */
[----:B------:R-:W-:Y:S01]  /*22c0*/  LEA.HI.X.SX32 R49, R61, R0, 0x1, P0 ;  /* 0x000000003d317211 */ /* 0x000fe200000f0eff */
[C---:B------:R-:W-:Y:S01]  /*22d0*/  IMAD R87, R6.reuse, 0x4, R85 ;  /* 0x0000000406577824 */ /* 0x040fe200078e0255 */
[----:B------:R-:W-:Y:S01]  /*22e0*/  STL.64 [R1+0x318], R34 ;  /* 0x0003182201007387 */ /* 0x000fe20000100a00 */
[-C--:B------:R-:W-:Y:S02]  /*22f0*/  LEA R46, P1, R63, R208.reuse, 0x1 ;  /* 0x000000d03f2e7211 */ /* 0x080fe400078208ff */
[-C--:B------:R-:W-:Y:S02]  /*2300*/  LEA R52, P0, R67, R208.reuse, 0x1 ;  /* 0x000000d043347211 */ /* 0x080fe400078008ff */
[C---:B------:R-:W-:Y:S02]  /*2310*/  LEA R89, R6.reuse, R87, 0x2 ;  /* 0x0000005706597211 */ /* 0x040fe400078e10ff */
[----:B0-----:R-:W-:Y:S02]  /*2320*/  LEA R36, P2, R53, R208, 0x1 ;  /* 0x000000d035247211 */ /* 0x001fe400078408ff */
[-C--:B------:R-:W-:Y:S01]  /*2330*/  LEA.HI.X.SX32 R47, R63, R0.reuse, 0x1, P1 ;  /* 0x000000003f2f7211 */ /* 0x080fe200008f0eff */
[----:B------:R-:W-:Y:S01]  /*2340*/  IMAD R91, R6, 0x4, R89 ;  /* 0x00000004065b7824 */ /* 0x000fe200078e0259 */
[----:B------:R-:W-:-:S02]  /*2350*/  LEA.HI.X.SX32 R37, R53, R0, 0x1, P2 ;  /* 0x0000000035257211 */ /* 0x000fc400010f0eff */
[----:B------:R-:W-:Y:S01]  /*2360*/  LEA.HI.X.SX32 R53, R67, R0, 0x1, P0 ;  /* 0x0000000043357211 */ /* 0x000fe200000f0eff */
[C---:B------:R-:W-:Y:S01]  /*2370*/  IMAD R93, R6.reuse, 0x4, R91 ;  /* 0x00000004065d7824 */ /* 0x040fe200078e025b */
[-C--:B------:R-:W-:Y:S01]  /*2380*/  LEA R50, P1, R69, R208.reuse, 0x1 ;  /* 0x000000d045327211 */ /* 0x080fe200078208ff */
[----:B------:R-:W-:Y:S01]  /*2390*/  STL.64 [R1+0x2f8], R36 ;  /* 0x0002f82401007387 */ /* 0x000fe20000100a00 */
[----:B------:R-:W-:Y:S02]  /*23a0*/  LEA R56, P0, R73, R208, 0x1 ;  /* 0x000000d049387211 */ /* 0x000fe400078008ff */
[C---:B------:R-:W-:Y:S01]  /*23b0*/  LEA R5, R6.reuse, R93, 0x2 ;  /* 0x0000005d06057211 */ /* 0x040fe200078e10ff */
[----:B------:R0:W-:Y:S01]  /*23c0*/  STL.64 [R1+0x308], R40 ;  /* 0x0003082801007387 */ /* 0x0001e20000100a00 */
[-C--:B------:R-:W-:Y:S02]  /*23d0*/  LEA.HI.X.SX32 R51, R69, R0.reuse, 0x1, P1 ;  /* 0x0000000045337211 */ /* 0x080fe400008f0eff */
[----:B------:R-:W-:Y:S01]  /*23e0*/  LEA R7, R6, R5, 0x2 ;  /* 0x0000000506077211 */ /* 0x000fe200078e10ff */
[----:B------:R-:W-:Y:S01]  /*23f0*/  STL.64 [R1+0x300], R38 ;  /* 0x0003002601007387 */ /* 0x000fe20000100a00 */
[----:B------:R-:W-:-:S02]  /*2400*/  LEA.HI.X.SX32 R57, R73, R0, 0x1, P0 ;  /* 0x0000000049397211 */ /* 0x000fc400000f0eff */
[----:B------:R-:W-:Y:S02]  /*2410*/  CS2R R72, SRZ ;  /* 0x0000000000487805 */ /* 0x000fe4000001ff00 */
[-C--:B------:R-:W-:Y:S01]  /*2420*/  LEA R54, P1, R75, R208.reuse, 0x1 ;  /* 0x000000d04b367211 */ /* 0x080fe200078208ff */
[C---:B------:R-:W-:Y:S01]  /*2430*/  IMAD R9, R6.reuse, 0x4, R7 ;  /* 0x0000000406097824 */ /* 0x040fe200078e0207 */
[----:B------:R-:W-:Y:S02]  /*2440*/  LEA R60, P0, R79, R208, 0x1 ;  /* 0x000000d04f3c7211 */ /* 0x000fe400078008ff */
[----:B------:R-:W-:Y:S02]  /*2450*/  LEA.HI.X.SX32 R55, R75, R0, 0x1, P1 ;  /* 0x000000004b377211 */ /* 0x000fe400008f0eff */
[----:B------:R-:W-:Y:S02]  /*2460*/  CS2R R74, SRZ ;  /* 0x00000000004a7805 */ /* 0x000fe4000001ff00 */
[----:B------:R-:W-:-:S02]  /*2470*/  LEA R95, R6, R9, 0x2 ;  /* 0x00000009065f7211 */ /* 0x000fc400078e10ff */
[----:B0-----:R-:W-:Y:S02]  /*2480*/  LEA R40, P2, R59, R208, 0x1 ;  /* 0x000000d03b287211 */ /* 0x001fe400078408ff */
[-C--:B------:R-:W-:Y:S01]  /*2490*/  LEA.HI.X.SX32 R61, R79, R0.reuse, 0x1, P0 ;  /* 0x000000004f3d7211 */ /* 0x080fe200000f0eff */
[C---:B------:R-:W-:Y:S01]  /*24a0*/  IMAD R11, R6.reuse, 0x4, R95 ;  /* 0x00000004060b7824 */ /* 0x040fe200078e025f */
[----:B------:R-:W-:Y:S02]  /*24b0*/  LEA.HI.X.SX32 R41, R59, R0, 0x1, P2 ;  /* 0x000000003b297211 */ /* 0x000fe400010f0eff */
[----:B------:R-:W-:Y:S02]  /*24c0*/  CS2R R78, SRZ ;  /* 0x00000000004e7805 */ /* 0x000fe4000001ff00 */
[C---:B------:R-:W-:Y:S02]  /*24d0*/  LEA R58, P1, R81.reuse, R208, 0x1 ;  /* 0x000000d0513a7211 */ /* 0x040fe400078208ff */
[----:B------:R-:W-:Y:S01]  /*24e0*/  LEA R13, R6, R11, 0x2 ;  /* 0x0000000b060d7211 */ /* 0x000fe200078e10ff */
[----:B------:R-:W-:Y:S01]  /*24f0*/  STL.64 [R1+0x2e0], R40 ;  /* 0x0002e02801007387 */ /* 0x000fe20000100a00 */
[----:B------:R-:W-:-:S02]  /*2500*/  LEA.HI.X.SX32 R59, R81, R0, 0x1, P1 ;  /* 0x00000000513b7211 */ /* 0x000fc400008f0eff */
[----:B------:R-:W-:Y:S02]  /*2510*/  CS2R R80, SRZ ;  /* 0x0000000000507805 */ /* 0x000fe4000001ff00 */
[-C--:B------:R-:W-:Y:S01]  /*2520*/  LEA R64, P0, R85, R208.reuse, 0x1 ;  /* 0x000000d055407211 */ /* 0x080fe200078008ff */
[----:B------:R-:W-:Y:S01]  /*2530*/  IMAD R15, R6, 0x4, R13 ;  /* 0x00000004060f7824 */ /* 0x000fe200078e020d */
[----:B------:R0:W-:Y:S01]  /*2540*/  STL.64 [R1+0x2f0], R44 ;  /* 0x0002f02c01007387 */ /* 0x0001e20000100a00 */
[----:B------:R-:W-:-:S03]  /*2550*/  LEA R62, P1, R87, R208, 0x1 ;  /* 0x000000d0573e7211 */ /* 0x000fc600078208ff */
[C---:B------:R-:W-:Y:S01]  /*2560*/  LEA R17, R6.reuse, R15, 0x2 ;  /* 0x0000000f06117211 */ /* 0x040fe200078e10ff */
[----:B------:R-:W-:Y:S01]  /*2570*/  STL.64 [R1+0x2e8], R42 ;  /* 0x0002e82a01007387 */ /* 0x000fe20000100a00 */
[----:B------:R-:W-:Y:S02]  /*2580*/  LEA.HI.X.SX32 R63, R87, R0, 0x1, P1 ;  /* 0x00000000573f7211 */ /* 0x000fe400008f0eff */
[----:B------:R-:W-:Y:S02]  /*2590*/  CS2R R86, SRZ ;  /* 0x0000000000567805 */ /* 0x000fe4000001ff00 */
[-C--:B------:R-:W-:Y:S01]  /*25a0*/  LEA R66, P1, R93, R208.reuse, 0x1 ;  /* 0x000000d05d427211 */ /* 0x080fe200078208ff */
[----:B------:R-:W-:Y:S01]  /*25b0*/  IMAD R19, R6, 0x4, R17 ;  /* 0x0000000406137824 */ /* 0x000fe200078e0211 */
[----:B0-----:R-:W-:-:S04]  /*25c0*/  LEA R44, P2, R65, R208, 0x1 ;  /* 0x000000d0412c7211 */ /* 0x001fc800078408ff */
[C---:B------:R-:W-:Y:S02]  /*25d0*/  LEA R21, R6.reuse, R19, 0x2 ;  /* 0x0000001306157211 */ /* 0x040fe400078e10ff */
[-C--:B------:R-:W-:Y:S02]  /*25e0*/  LEA.HI.X.SX32 R45, R65, R0.reuse, 0x1, P2 ;  /* 0x00000000412d7211 */ /* 0x080fe400010f0eff */
[----:B------:R-:W-:Y:S01]  /*25f0*/  LEA.HI.X.SX32 R65, R85, R0, 0x1, P0 ;  /* 0x0000000055417211 */ /* 0x000fe200000f0eff */
[----:B------:R-:W-:Y:S01]  /*2600*/  IMAD R23, R6, 0x4, R21 ;  /* 0x0000000406177824 */ /* 0x000fe200078e0215 */
[----:B------:R-:W-:Y:S01]  /*2610*/  LEA R68, P0, R91, R208, 0x1 ;  /* 0x000000d05b447211 */ /* 0x000fe200078008ff */
[----:B------:R-:W-:Y:S01]  /*2620*/  STL.64 [R1+0x2c8], R44 ;  /* 0x0002c82c01007387 */ /* 0x000fe20000100a00 */
[----:B------:R-:W-:Y:S02]  /*2630*/  LEA.HI.X.SX32 R67, R93, R0, 0x1, P1 ;  /* 0x000000005d437211 */ /* 0x000fe400008f0eff */
[----:B------:R-:W-:-:S02]  /*2640*/  CS2R R92, SRZ ;  /* 0x00000000005c7805 */ /* 0x000fc4000001ff00 */
[C---:B------:R-:W-:Y:S01]  /*2650*/  LEA R25, R6.reuse, R23, 0x2 ;  /* 0x0000001706197211 */ /* 0x040fe200078e10ff */
[----:B------:R0:W-:Y:S01]  /*2660*/  STL.64 [R1+0x2d8], R48 ;  /* 0x0002d83001007387 */ /* 0x0001e20000100a00 */
[----:B------:R-:W-:Y:S02]  /*2670*/  LEA.HI.X.SX32 R69, R91, R0, 0x1, P0 ;  /* 0x000000005b457211 */ /* 0x000fe400000f0eff */
[----:B------:R-:W-:Y:S02]  /*2680*/  CS2R R90, SRZ ;  /* 0x00000000005a7805 */ /* 0x000fe4000001ff00 */
[----:B------:R-:W-:Y:S01]  /*2690*/  LEA R70, P0, R7, R208, 0x1 ;  /* 0x000000d007467211 */ /* 0x000fe200078008ff */
[----:B------:R-:W-:Y:S01]  /*26a0*/  IMAD R27, R6, 0x4, R25 ;  /* 0x00000004061b7824 */ /* 0x000fe200078e0219 */
[----:B------:R-:W-:Y:S01]  /*26b0*/  STL.64 [R1+0x2d0], R46 ;  /* 0x0002d02e01007387 */ /* 0x000fe20000100a00 */
[----:B------:R-:W-:-:S03]  /*26c0*/  CS2R R84, SRZ ;  /* 0x0000000000547805 */ /* 0x000fc6000001ff00 */
[----:B------:R-:W-:Y:S02]  /*26d0*/  LEA R29, R6, R27, 0x2 ;  /* 0x0000001b061d7211 */ /* 0x000fe400078e10ff */
[----:B0-----:R-:W-:-:S03]  /*26e0*/  LEA R48, P2, R71, R208, 0x1 ;  /* 0x000000d047307211 */ /* 0x001fc600078408ff */
[C---:B------:R-:W-:Y:S01]  /*26f0*/  IMAD R31, R6.reuse, 0x4, R29 ;  /* 0x00000004061f7824 */ /* 0x040fe200078e021d */
[-C--:B------:R-:W-:Y:S02]  /*2700*/  LEA.HI.X.SX32 R49, R71, R0.reuse, 0x1, P2 ;  /* 0x0000000047317211 */ /* 0x080fe400010f0eff */
[----:B------:R-:W-:Y:S02]  /*2710*/  LEA.HI.X.SX32 R71, R7, R0, 0x1, P0 ;  /* 0x0000000007477211 */ /* 0x000fe400000f0eff */
[C---:B------:R-:W-:Y:S01]  /*2720*/  LEA R33, R6.reuse, R31, 0x2 ;  /* 0x0000001f06217211 */ /* 0x040fe200078e10ff */
[----:B------:R-:W-:Y:S04]  /*2730*/  STL.64 [R1+0x2b0], R48 ;  /* 0x0002b03001007387 */ /* 0x000fe80000100a00 */
[C---:B------:R-:W-:Y:S01]  /*2740*/  IMAD R35, R6.reuse, 0x4, R33 ;  /* 0x0000000406237824 */ /* 0x040fe200078e0221 */
[----:B------:R0:W-:Y:S04]  /*2750*/  STL.64 [R1+0x2c0], R52 ;  /* 0x0002c03401007387 */ /* 0x0001e80000100a00 */
[C---:B------:R-:W-:Y:S01]  /*2760*/  LEA R37, R6.reuse, R35, 0x2 ;  /* 0x0000002306257211 */ /* 0x040fe200078e10ff */
[----:B------:R-:W-:Y:S04]  /*2770*/  STL.64 [R1+0x2b8], R50 ;  /* 0x0002b83201007387 */ /* 0x000fe80000100a00 */
[----:B------:R-:W-:Y:S01]  /*2780*/  IMAD R39, R6, 0x4, R37 ;  /* 0x0000000406277824 */ /* 0x000fe200078e0225 */
[----:B0-----:R-:W-:-:S04]  /*2790*/  LEA R52, P2, R77, R208, 0x1 ;  /* 0x000000d04d347211 */ /* 0x001fc800078408ff */
[C---:B------:R-:W-:Y:S02]  /*27a0*/  LEA R41, R6.reuse, R39, 0x2 ;  /* 0x0000002706297211 */ /* 0x040fe400078e10ff */
[----:B------:R-:W-:Y:S02]  /*27b0*/  LEA.HI.X.SX32 R53, R77, R0, 0x1, P2 ;  /* 0x000000004d357211 */ /* 0x000fe400010f0eff */
[----:B------:R-:W-:Y:S01]  /*27c0*/  CS2R R76, SRZ ;  /* 0x00000000004c7805 */ /* 0x000fe2000001ff00 */
[C---:B------:R-:W-:Y:S02]  /*27d0*/  IMAD R43, R6.reuse, 0x4, R41 ;  /* 0x00000004062b7824 */ /* 0x040fe400078e0229 */
[----:B------:R-:W-:Y:S03]  /*27e0*/  STL.64 [R1+0x298], R52 ;  /* 0x0002983401007387 */ /* 0x000fe60000100a00 */
[C---:B------:R-:W-:Y:S01]  /*27f0*/  LEA R45, R6.reuse, R43, 0x2 ;  /* 0x0000002b062d7211 */ /* 0x040fe200078e10ff */
[----:B------:R0:W-:Y:S04]  /*2800*/  STL.64 [R1+0x2a8], R56 ;  /* 0x0002a83801007387 */ /* 0x0001e80000100a00 */
[C---:B------:R-:W-:Y:S01]  /*2810*/  IMAD R47, R6.reuse, 0x4, R45 ;  /* 0x00000004062f7824 */ /* 0x040fe200078e022d */
[----:B------:R1:W-:Y:S04]  /*2820*/  STL.64 [R1+0x2a0], R54 ;  /* 0x0002a03601007387 */ /* 0x0003e80000100a00 */
[----:B------:R-:W-:-:S02]  /*2830*/  LEA R49, R6, R47, 0x2 ;  /* 0x0000002f06317211 */ /* 0x000fc400078e10ff */
[----:B0-----:R-:W-:-:S03]  /*2840*/  LEA R56, P2, R83, R208, 0x1 ;  /* 0x000000d053387211 */ /* 0x001fc600078408ff */
[C---:B------:R-:W-:Y:S01]  /*2850*/  IMAD R51, R6.reuse, 0x4, R49 ;  /* 0x0000000406337824 */ /* 0x040fe200078e0231 */
[----:B------:R-:W-:Y:S02]  /*2860*/  LEA.HI.X.SX32 R57, R83, R0, 0x1, P2 ;  /* 0x0000000053397211 */ /* 0x000fe400010f0eff */
[----:B------:R-:W-:Y:S02]  /*2870*/  CS2R R82, SRZ ;  /* 0x0000000000527805 */ /* 0x000fe4000001ff00 */
[C---:B------:R-:W-:Y:S01]  /*2880*/  LEA R53, R6.reuse, R51, 0x2 ;  /* 0x0000003306357211 */ /* 0x040fe200078e10ff */
[----:B------:R0:W-:Y:S04]  /*2890*/  STL.64 [R1+0x280], R56 ;  /* 0x0002803801007387 */ /* 0x0001e80000100a00 */
[C---:B-1----:R-:W-:Y:S01]  /*28a0*/  IMAD R55, R6.reuse, 0x4, R53 ;  /* 0x0000000406377824 */ /* 0x042fe200078e0235 */
[----:B------:R1:W-:Y:S04]  /*28b0*/  STL.64 [R1+0x290], R60 ;  /* 0x0002903c01007387 */ /* 0x0003e80000100a00 */
[----:B------:R3:W-:Y:S01]  /*28c0*/  STL.64 [R1+0x288], R58 ;  /* 0x0002883a01007387 */ /* 0x0007e20000100a00 */
[----:B0-----:R-:W-:-:S02]  /*28d0*/  LEA R57, R6, R55, 0x2 ;  /* 0x0000003706397211 */ /* 0x001fc400078e10ff */
[----:B-1----:R-:W-:-:S04]  /*28e0*/  LEA R60, P2, R89, R208, 0x1 ;  /* 0x000000d0593c7211 */ /* 0x002fc800078408ff */
[----:B------:R-:W-:Y:S01]  /*28f0*/  LEA.HI.X.SX32 R61, R89, R0, 0x1, P2 ;  /* 0x00000000593d7211 */ /* 0x000fe200010f0eff */
[----:B---3--:R-:W-:Y:S01]  /*2900*/  IMAD R59, R6, 0x4, R57 ;  /* 0x00000004063b7824 */ /* 0x008fe200078e0239 */
[----:B------:R-:W-:-:S03]  /*2910*/  CS2R R88, SRZ ;  /* 0x0000000000587805 */ /* 0x000fc6000001ff00 */
[----:B------:R0:W-:Y:S04]  /*2920*/  STL.64 [R1+0x268], R60 ;  /* 0x0002683c01007387 */ /* 0x0001e80000100a00 */
[----:B------:R1:W-:Y:S04]  /*2930*/  STL.64 [R1+0x278], R64 ;  /* 0x0002784001007387 */ /* 0x0003e80000100a00 */
[----:B------:R3:W-:Y:S01]  /*2940*/  STL.64 [R1+0x270], R62 ;  /* 0x0002703e01007387 */ /* 0x0007e20000100a00 */
[----:B0-----:R-:W-:-:S03]  /*2950*/  LEA R61, R6, R59, 0x2 ;  /* 0x0000003b063d7211 */ /* 0x001fc600078e10ff */
[----:B------:R0:W-:Y:S01]  /*2960*/  STL.64 [R1+0x260], R68 ;  /* 0x0002604401007387 */ /* 0x0001e20000100a00 */
[----:B-1----:R-:W-:-:S03]  /*2970*/  LEA R64, P2, R5, R208, 0x1 ;  /* 0x000000d005407211 */ /* 0x002fc600078408ff */
[----:B------:R1:W-:Y:S01]  /*2980*/  STL.64 [R1+0x258], R66 ;  /* 0x0002584201007387 */ /* 0x0003e20000100a00 */
[----:B---3--:R-:W-:Y:S01]  /*2990*/  IMAD R63, R6, 0x4, R61 ;  /* 0x00000004063f7824 */ /* 0x008fe200078e023d */
[----:B------:R-:W-:Y:S02]  /*29a0*/  LEA.HI.X.SX32 R65, R5, R0, 0x1, P2 ;  /* 0x0000000005417211 */ /* 0x000fe400010f0eff */
[----:B0-----:R-:W-:-:S03]  /*29b0*/  LEA R68, P1, R9, R208, 0x1 ;  /* 0x000000d009447211 */ /* 0x001fc600078208ff */
[----:B------:R0:W-:Y:S01]  /*29c0*/  STL.64 [R1+0x250], R64 ;  /* 0x0002504001007387 */ /* 0x0001e20000100a00 */
[C---:B------:R-:W-:Y:S02]  /*29d0*/  LEA R5, R6.reuse, R63, 0x2 ;  /* 0x0000003f06057211 */ /* 0x040fe400078e10ff */
[----:B-1----:R-:W-:Y:S01]  /*29e0*/  LEA R66, P2, R95, R208, 0x1 ;  /* 0x000000d05f427211 */ /* 0x002fe200078408ff */
[----:B------:R1:W-:Y:S01]  /*29f0*/  STL.64 [R1+0x248], R70 ;  /* 0x0002484601007387 */ /* 0x0003e20000100a00 */
[-C--:B------:R-:W-:Y:S02]  /*2a00*/  LEA.HI.X.SX32 R69, R9, R0.reuse, 0x1, P1 ;  /* 0x0000000009457211 */ /* 0x080fe400008f0eff */
[----:B------:R-:W-:Y:S02]  /*2a10*/  LEA.HI.X.SX32 R67, R95, R0, 0x1, P2 ;  /* 0x000000005f437211 */ /* 0x000fe400010f0eff */
[----:B------:R-:W-:Y:S01]  /*2a20*/  CS2R R94, SRZ ;  /* 0x00000000005e7805 */ /* 0x000fe2000001ff00 */
[----:B------:R3:W-:Y:S01]  /*2a30*/  STL.64 [R1+0x240], R68 ;  /* 0x0002404401007387 */ /* 0x0007e20000100a00 */
[----:B0-----:R-:W-:-:S03]  /*2a40*/  IMAD R65, R6, 0x4, R5 ;  /* 0x0000000406417824 */ /* 0x001fc600078e0205 */
[----:B------:R0:W-:Y:S01]  /*2a50*/  STL.64 [R1+0x238], R66 ;  /* 0x0002384201007387 */ /* 0x0001e20000100a00 */
[C---:B-1----:R-:W-:Y:S02]  /*2a60*/  LEA R70, P0, R11.reuse, R208, 0x1 ;  /* 0x000000d00b467211 */ /* 0x042fe400078008ff */
[C---:B------:R-:W-:Y:S02]  /*2a70*/  LEA R7, R6.reuse, R65, 0x2 ;  /* 0x0000004106077211 */ /* 0x040fe400078e10ff */
[----:B------:R-:W-:Y:S02]  /*2a80*/  LEA.HI.X.SX32 R71, R11, R0, 0x1, P0 ;  /* 0x000000000b477211 */ /* 0x000fe400000f0eff */
[-C--:B---3--:R-:W-:Y:S01]  /*2a90*/  LEA R68, P1, R13, R208.reuse, 0x1 ;  /* 0x000000d00d447211 */ /* 0x088fe200078208ff */
[----:B------:R-:W-:Y:S02]  /*2aa0*/  IMAD R9, R6, 0x4, R7 ;  /* 0x0000000406097824 */ /* 0x000fe400078e0207 */
[----:B------:R1:W-:Y:S01]  /*2ab0*/  STL.64 [R1+0x230], R70 ;  /* 0x0002304601007387 */ /* 0x0003e20000100a00 */
[----:B0-----:R-:W-:-:S02]  /*2ac0*/  LEA R66, P2, R15, R208, 0x1 ;  /* 0x000000d00f427211 */ /* 0x001fc400078408ff */
[-C--:B------:R-:W-:Y:S02]  /*2ad0*/  LEA.HI.X.SX32 R69, R13, R0.reuse, 0x1, P1 ;  /* 0x000000000d457211 */ /* 0x080fe400008f0eff */
[----:B------:R-:W-:Y:S02]  /*2ae0*/  LEA.HI.X.SX32 R67, R15, R0, 0x1, P2 ;  /* 0x000000000f437211 */ /* 0x000fe400010f0eff */
[----:B------:R-:W-:Y:S01]  /*2af0*/  LEA R11, R6, R9, 0x2 ;  /* 0x00000009060b7211 */ /* 0x000fe200078e10ff */
[----:B------:R0:W-:Y:S01]  /*2b00*/  STL.64 [R1+0x228], R68 ;  /* 0x0002284401007387 */ /* 0x0001e20000100a00 */
[----:B-1----:R-:W-:-:S03]  /*2b10*/  LEA R70, P0, R17, R208, 0x1 ;  /* 0x000000d011467211 */ /* 0x002fc600078008ff */
[----:B------:R1:W-:Y:S01]  /*2b20*/  STL.64 [R1+0x220], R66 ;  /* 0x0002204201007387 */ /* 0x0003e20000100a00 */
[----:B------:R-:W-:Y:S01]  /*2b30*/  IMAD R13, R6, 0x4, R11 ;  /* 0x00000004060d7824 */ /* 0x000fe200078e020b */
[----:B------:R-:W-:-:S04]  /*2b40*/  LEA.HI.X.SX32 R71, R17, R0, 0x1, P0 ;  /* 0x0000000011477211 */ /* 0x000fc800000f0eff */
[C---:B------:R-:W-:Y:S02]  /*2b50*/  LEA R15, R6.reuse, R13, 0x2 ;  /* 0x0000000d060f7211 */ /* 0x040fe400078e10ff */
[-C--:B0-----:R-:W-:Y:S01]  /*2b60*/  LEA R68, P1, R19, R208.reuse, 0x1 ;  /* 0x000000d013447211 */ /* 0x081fe200078208ff */
[----:B------:R0:W-:Y:S02]  /*2b70*/  STL.64 [R1+0x218], R70 ;  /* 0x0002184601007387 */ /* 0x0001e40000100a00 */
[----:B------:R-:W-:Y:S01]  /*2b80*/  IMAD R17, R6, 0x4, R15 ;  /* 0x0000000406117824 */ /* 0x000fe200078e020f */
[----:B-1----:R-:W-:Y:S02]  /*2b90*/  LEA R66, P2, R21, R208, 0x1 ;  /* 0x000000d015427211 */ /* 0x002fe400078408ff */
[-C--:B------:R-:W-:Y:S02]  /*2ba0*/  LEA.HI.X.SX32 R69, R19, R0.reuse, 0x1, P1 ;  /* 0x0000000013457211 */ /* 0x080fe400008f0eff */
[----:B------:R-:W-:-:S02]  /*2bb0*/  LEA.HI.X.SX32 R67, R21, R0, 0x1, P2 ;  /* 0x0000000015437211 */ /* 0x000fc400010f0eff */
[C---:B------:R-:W-:Y:S01]  /*2bc0*/  LEA R18, P2, R27.reuse, R208, 0x1 ;  /* 0x000000d01b127211 */ /* 0x040fe200078408ff */
[----:B------:R1:W-:Y:S01]  /*2bd0*/  STL.64 [R1+0x210], R68 ;  /* 0x0002104401007387 */ /* 0x0003e20000100a00 */
[----:B0-----:R-:W-:Y:S02]  /*2be0*/  CS2R R70, SRZ ;  /* 0x0000000000467805 */ /* 0x001fe4000001ff00 */
[----:B------:R-:W-:Y:S01]  /*2bf0*/  LEA.HI.X.SX32 R19, R27, R0, 0x1, P2 ;  /* 0x000000001b137211 */ /* 0x000fe200010f0eff */
[----:B------:R0:W-:Y:S01]  /*2c00*/  STL.64 [R1+0x208], R66 ;  /* 0x0002084201007387 */ /* 0x0001e20000100a00 */
[----:B------:R-:W-:-:S03]  /*2c10*/  LEA R22, P2, R33, R208, 0x1 ;  /* 0x000000d021167211 */ /* 0x000fc600078408ff */
[----:B------:R3:W-:Y:S01]  /*2c20*/  STL.64 [R1+0x1f0], R18 ;  /* 0x0001f01201007387 */ /* 0x0007e20000100a00 */
[-C--:B-1----:R-:W-:Y:S02]  /*2c30*/  LEA R68, P0, R23, R208.reuse, 0x1 ;  /* 0x000000d017447211 */ /* 0x082fe400078008ff */
[----:B0-----:R-:W-:Y:S02]  /*2c40*/  LEA R66, P1, R25, R208, 0x1 ;  /* 0x000000d019427211 */ /* 0x001fe400078208ff */
[-C--:B------:R-:W-:Y:S02]  /*2c50*/  LEA.HI.X.SX32 R69, R23, R0.reuse, 0x1, P0 ;  /* 0x0000000017457211 */ /* 0x080fe400000f0eff */
[----:B------:R-:W-:Y:S02]  /*2c60*/  LEA.HI.X.SX32 R67, R25, R0, 0x1, P1 ;  /* 0x0000000019437211 */ /* 0x000fe400008f0eff */
[----:B---3--:R-:W-:Y:S01]  /*2c70*/  LEA R19, R6, R17, 0x2 ;  /* 0x0000001106137211 */ /* 0x008fe200078e10ff */
[----:B------:R0:W-:Y:S01]  /*2c80*/  STL.64 [R1+0x200], R68 ;  /* 0x0002004401007387 */ /* 0x0001e20000100a00 */
[----:B------:R-:W-:-:S02]  /*2c90*/  LEA R24, P1, R31, R208, 0x1 ;  /* 0x000000d01f187211 */ /* 0x000fc400078208ff */
[----:B------:R-:W-:Y:S01]  /*2ca0*/  LEA.HI.X.SX32 R23, R33, R0, 0x1, P2 ;  /* 0x0000000021177211 */ /* 0x000fe200010f0eff */
[----:B------:R1:W-:Y:S01]  /*2cb0*/  STL.64 [R1+0x1f8], R66 ;  /* 0x0001f84201007387 */ /* 0x0003e20000100a00 */
[----:B------:R-:W-:Y:S01]  /*2cc0*/  LEA R26, P2, R39, R208, 0x1 ;  /* 0x000000d0271a7211 */ /* 0x000fe200078408ff */
[----:B------:R-:W-:Y:S01]  /*2cd0*/  IMAD R21, R6, 0x4, R19 ;  /* 0x0000000406157824 */ /* 0x000fe200078e0213 */
[-C--:B------:R-:W-:Y:S01]  /*2ce0*/  LEA.HI.X.SX32 R25, R31, R0.reuse, 0x1, P1 ;  /* 0x000000001f197211 */ /* 0x080fe200008f0eff */
[----:B------:R3:W-:Y:S01]  /*2cf0*/  STL.64 [R1+0x1d8], R22 ;  /* 0x0001d81601007387 */ /* 0x0007e20000100a00 */
[----:B------:R-:W-:Y:S02]  /*2d00*/  LEA.HI.X.SX32 R27, R39, R0, 0x1, P2 ;  /* 0x00000000271b7211 */ /* 0x000fe400010f0eff */
[----:B------:R-:W-:Y:S02]  /*2d10*/  LEA R28, P1, R37, R208, 0x1 ;  /* 0x000000d0251c7211 */ /* 0x000fe400078208ff */
[----:B0-----:R-:W-:-:S02]  /*2d20*/  CS2R R68, SRZ ;  /* 0x0000000000447805 */ /* 0x001fc4000001ff00 */
[----:B-1----:R-:W-:-:S04]  /*2d30*/  LEA R66, P0, R29, R208, 0x1 ;  /* 0x000000d01d427211 */ /* 0x002fc800078008ff */
[----:B------:R-:W-:Y:S02]  /*2d40*/  LEA.HI.X.SX32 R67, R29, R0, 0x1, P0 ;  /* 0x000000001d437211 */ /* 0x000fe400000f0eff */
[C---:B------:R-:W-:Y:S02]  /*2d50*/  LEA R30, P0, R35.reuse, R208, 0x1 ;  /* 0x000000d0231e7211 */ /* 0x040fe400078008ff */
[----:B---3--:R-:W-:Y:S01]  /*2d60*/  LEA R23, R6, R21, 0x2 ;  /* 0x0000001506177211 */ /* 0x008fe200078e10ff */
[----:B------:R0:W-:Y:S01]  /*2d70*/  STL.64 [R1+0x1e8], R66 ;  /* 0x0001e84201007387 */ /* 0x0001e20000100a00 */
[----:B------:R-:W-:Y:S02]  /*2d80*/  LEA.HI.X.SX32 R31, R35, R0, 0x1, P0 ;  /* 0x00000000231f7211 */ /* 0x000fe400000f0eff */
[----:B------:R-:W-:Y:S01]  /*2d90*/  LEA R34, P0, R41, R208, 0x1 ;  /* 0x000000d029227211 */ /* 0x000fe200078008ff */
[----:B------:R1:W-:Y:S01]  /*2da0*/  STL.64 [R1+0x1e0], R24 ;  /* 0x0001e01801007387 */ /* 0x0003e20000100a00 */
[----:B------:R-:W-:-:S02]  /*2db0*/  LEA.HI.X.SX32 R29, R37, R0, 0x1, P1 ;  /* 0x00000000251d7211 */ /* 0x000fc400008f0eff */
[----:B------:R-:W-:Y:S01]  /*2dc0*/  LEA.HI.X.SX32 R35, R41, R0, 0x1, P0 ;  /* 0x0000000029237211 */ /* 0x000fe200000f0eff */
[----:B------:R3:W-:Y:S01]  /*2dd0*/  STL.64 [R1+0x1c0], R26 ;  /* 0x0001c01a01007387 */ /* 0x0007e20000100a00 */
[-C--:B------:R-:W-:Y:S02]  /*2de0*/  LEA R32, P1, R43, R208.reuse, 0x1 ;  /* 0x000000d02b207211 */ /* 0x080fe400078208ff */
[----:B------:R-:W-:Y:S01]  /*2df0*/  LEA R38, P0, R47, R208, 0x1 ;  /* 0x000000d02f267211 */ /* 0x000fe200078008ff */
[----:B------:R4:W-:Y:S01]  /*2e00*/  STL.64 [R1+0x1d0], R30 ;  /* 0x0001d01e01007387 */ /* 0x0009e20000100a00 */
[-C--:B------:R-:W-:Y:S02]  /*2e10*/  LEA.HI.X.SX32 R33, R43, R0.reuse, 0x1, P1 ;  /* 0x000000002b217211 */ /* 0x080fe400008f0eff */
[----:B0-----:R-:W-:Y:S02]  /*2e20*/  CS2R R66, SRZ ;  /* 0x0000000000427805 */ /* 0x001fe4000001ff00 */
[----:B------:R-:W-:Y:S01]  /*2e30*/  LEA.HI.X.SX32 R39, R47, R0, 0x1, P0 ;  /* 0x000000002f277211 */ /* 0x000fe200000f0eff */
[----:B-1----:R-:W-:Y:S01]  /*2e40*/  IMAD R25, R6, 0x4, R23 ;  /* 0x0000000406197824 */ /* 0x002fe200078e0217 */
[----:B------:R0:W-:Y:S01]  /*2e50*/  STL.64 [R1+0x1c8], R28 ;  /* 0x0001c81c01007387 */ /* 0x0001e20000100a00 */
[----:B------:R-:W-:-:S02]  /*2e60*/  LEA R36, P1, R49, R208, 0x1 ;  /* 0x000000d031247211 */ /* 0x000fc400078208ff */
[-C--:B------:R-:W-:Y:S01]  /*2e70*/  LEA R42, P0, R53, R208.reuse, 0x1 ;  /* 0x000000d0352a7211 */ /* 0x080fe200078008ff */
[----:B---3--:R-:W-:Y:S01]  /*2e80*/  IMAD R26, R3, 0x1e, RZ ;  /* 0x0000001e031a7824 */ /* 0x008fe200078e02ff */
[C---:B------:R-:W-:Y:S02]  /*2e90*/  LEA R27, R6.reuse, R25, 0x2 ;  /* 0x00000019061b7211 */ /* 0x040fe400078e10ff */
[----:B----4-:R-:W-:Y:S02]  /*2ea0*/  LEA R30, P2, R45, R208, 0x1 ;  /* 0x000000d02d1e7211 */ /* 0x010fe400078408ff */
[-C--:B------:R-:W-:Y:S02]  /*2eb0*/  LEA.HI.X.SX32 R37, R49, R0.reuse, 0x1, P1 ;  /* 0x0000000031257211 */ /* 0x080fe400008f0eff */
[-C--:B------:R-:W-:Y:S01]  /*2ec0*/  LEA.HI.X.SX32 R31, R45, R0.reuse, 0x1, P2 ;  /* 0x000000002d1f7211 */ /* 0x080fe200010f0eff */
[----:B0-----:R-:W-:Y:S01]  /*2ed0*/  IMAD R29, R6, 0x4, R27 ;  /* 0x00000004061d7824 */ /* 0x001fe200078e021b */
[----:B------:R-:W-:-:S02]  /*2ee0*/  LEA.HI.X.SX32 R43, R53, R0, 0x1, P0 ;  /* 0x00000000352b7211 */ /* 0x000fc400000f0eff */
[----:B------:R-:W-:Y:S02]  /*2ef0*/  CS2R R52, SRZ ;  /* 0x0000000000347805 */ /* 0x000fe4000001ff00 */
[-C--:B------:R-:W-:Y:S01]  /*2f00*/  LEA R40, P1, R55, R208.reuse, 0x1 ;  /* 0x000000d037287211 */ /* 0x080fe200078208ff */
[----:B------:R0:W-:Y:S01]  /*2f10*/  STL.64 [R1+0x1a8], R30 ;  /* 0x0001a81e01007387 */ /* 0x0001e20000100a00 */
[----:B------:R-:W-:Y:S02]  /*2f20*/  LEA R46, P0, R59, R208, 0x1 ;  /* 0x000000d03b2e7211 */ /* 0x000fe400078008ff */
[----:B------:R-:W-:Y:S01]  /*2f30*/  LEA.HI.X.SX32 R41, R55, R0, 0x1, P1 ;  /* 0x0000000037297211 */ /* 0x000fe200008f0eff */
[----:B------:R1:W-:Y:S01]  /*2f40*/  STL.64 [R1+0x1b8], R34 ;  /* 0x0001b82201007387 */ /* 0x0003e20000100a00 */
[----:B------:R-:W-:Y:S02]  /*2f50*/  LEA R44, P1, R61, R208, 0x1 ;  /* 0x000000d03d2c7211 */ /* 0x000fe400078208ff */
[----:B------:R-:W-:-:S02]  /*2f60*/  CS2R R54, SRZ ;  /* 0x0000000000367805 */ /* 0x000fc4000001ff00 */
[-C--:B------:R-:W-:Y:S01]  /*2f70*/  LEA.HI.X.SX32 R47, R59, R0.reuse, 0x1, P0 ;  /* 0x000000003b2f7211 */ /* 0x080fe200000f0eff */
[----:B------:R3:W-:Y:S01]  /*2f80*/  STL.64 [R1+0x1b0], R32 ;  /* 0x0001b02001007387 */ /* 0x0007e20000100a00 */
[----:B------:R-:W-:Y:S02]  /*2f90*/  LEA.HI.X.SX32 R45, R61, R0, 0x1, P1 ;  /* 0x000000003d2d7211 */ /* 0x000fe400008f0eff */
[----:B------:R-:W-:Y:S02]  /*2fa0*/  CS2R R58, SRZ ;  /* 0x00000000003a7805 */ /* 0x000fe4000001ff00 */
[----:B------:R-:W-:Y:S02]  /*2fb0*/  LEA R50, P0, R5, R208, 0x1 ;  /* 0x000000d005327211 */ /* 0x000fe400078008ff */
[----:B------:R-:W-:Y:S02]  /*2fc0*/  CS2R R60, SRZ ;  /* 0x00000000003c7805 */ /* 0x000fe4000001ff00 */
[----:B0-----:R-:W-:-:S02]  /*2fd0*/  LEA R31, R6, R29, 0x2 ;  /* 0x0000001d061f7211 */ /* 0x001fc400078e10ff */
[-C--:B------:R-:W-:Y:S02]  /*2fe0*/  LEA R48, P1, R65, R208.reuse, 0x1 ;  /* 0x000000d041307211 */ /* 0x080fe400078208ff */
[----:B-1----:R-:W-:Y:S02]  /*2ff0*/  LEA R34, P2, R51, R208, 0x1 ;  /* 0x000000d033227211 */ /* 0x002fe400078408ff */
[-C--:B------:R-:W-:Y:S01]  /*3000*/  LEA.HI.X.SX32 R49, R65, R0.reuse, 0x1, P1 ;  /* 0x0000000041317211 */ /* 0x080fe200008f0eff */
[C---:B---3--:R-:W-:Y:S01]  /*3010*/  IMAD R33, R6.reuse, 0x4, R31 ;  /* 0x0000000406217824 */ /* 0x048fe200078e021f */
[-C--:B------:R-:W-:Y:S02]  /*3020*/  LEA.HI.X.SX32 R35, R51, R0.reuse, 0x1, P2 ;  /* 0x0000000033237211 */ /* 0x080fe400010f0eff */
[----:B------:R-:W-:Y:S02]  /*3030*/  CS2R R64, SRZ ;  /* 0x0000000000407805 */ /* 0x000fe4000001ff00 */
[----:B------:R-:W-:Y:S01]  /*3040*/  LEA.HI.X.SX32 R51, R5, R0, 0x1, P0 ;  /* 0x0000000005337211 */ /* 0x000fe200000f0eff */
[----:B------:R0:W-:Y:S04]  /*3050*/  STL.64 [R1+0x190], R34 ;  /* 0x0001902201007387 */ /* 0x0001e80000100a00 */
[----:B------:R1:W-:Y:S04]  /*3060*/  STL.64 [R1+0x1a0], R38 ;  /* 0x0001a02601007387 */ /* 0x0003e80000100a00 */
[----:B------:R3:W-:Y:S01]  /*3070*/  STL.64 [R1+0x198], R36 ;  /* 0x0001982401007387 */ /* 0x0007e20000100a00 */
[----:B0-----:R-:W-:Y:S01]  /*3080*/  LEA R35, R6, R33, 0x2 ;  /* 0x0000002106237211 */ /* 0x001fe200078e10ff */
[----:B------:R-:W-:Y:S01]  /*3090*/  IMAD R34, R3, 0x26, RZ ;  /* 0x0000002603227824 */ /* 0x000fe200078e02ff */
[----:B-1----:R-:W-:-:S04]  /*30a0*/  LEA R38, P2, R57, R208, 0x1 ;  /* 0x000000d039267211 */ /* 0x002fc800078408ff */
[----:B------:R-:W-:Y:S01]  /*30b0*/  LEA.HI.X.SX32 R39, R57, R0, 0x1, P2 ;  /* 0x0000000039277211 */ /* 0x000fe200010f0eff */
[C---:B---3--:R-:W-:Y:S01]  /*30c0*/  IMAD R37, R6.reuse, 0x4, R35 ;  /* 0x0000000406257824 */ /* 0x048fe200078e0223 */
[----:B------:R-:W-:Y:S01]  /*30d0*/  CS2R R56, SRZ ;  /* 0x0000000000387805 */ /* 0x000fe2000001ff00 */
[C---:B------:R-:W-:Y:S02]  /*30e0*/  IMAD R36, R3.reuse, 0x28, RZ ;  /* 0x0000002803247824 */ /* 0x040fe400078e02ff */
        /* <DEDUP_REMOVED lines=9> */
[----:B------:R-:W-:Y:S02]  /*3180*/  IMAD R40, R3, 0x2c, RZ ;  /* 0x0000002c03287824 */ /* 0x000fe400078e02ff */
[----:B------:R0:W-:Y:S04]  /*3190*/  STL.64 [R1+0x160], R42 ;  /* 0x0001602a01007387 */ /* 0x0001e80000100a00 */
[----:B------:R1:W-:Y:S04]  /*31a0*/  STL.64 [R1+0x170], R46 ;  /* 0x0001702e01007387 */ /* 0x0003e80000100a00 */
[----:B------:R3:W-:Y:S01]  /*31b0*/  STL.64 [R1+0x168], R44 ;  /* 0x0001682c01007387 */ /* 0x0007e20000100a00 */
[----:B0-----:R-:W-:-:S03]  /*31c0*/  LEA R43, R6, R41, 0x2 ;  /* 0x00000029062b7211 */ /* 0x001fc600078e10ff */
[----:B------:R0:W-:Y:S01]  /*31d0*/  STL.64 [R1+0x158], R50 ;  /* 0x0001583201007387 */ /* 0x0001e20000100a00 */
[----:B------:R-:W-:Y:S01]  /*31e0*/  IMAD R42, R3, 0x2e, RZ ;  /* 0x0000002e032a7824 */ /* 0x000fe200078e02ff */
[C---:B-1----:R-:W-:Y:S02]  /*31f0*/  LEA R46, P2, R7.reuse, R208, 0x1 ;  /* 0x000000d0072e7211 */ /* 0x042fe400078408ff */
[----:B------:R1:W-:Y:S02]  /*3200*/  STL.64 [R1+0x150], R48 ;  /* 0x0001503001007387 */ /* 0x0003e40000100a00 */
[----:B------:R-:W-:Y:S01]  /*3210*/  LEA.HI.X.SX32 R47, R7, R0, 0x1, P2 ;  /* 0x00000000072f7211 */ /* 0x000fe200010f0eff */
[----:B---3--:R-:W-:Y:S02]  /*3220*/  IMAD R45, R6, 0x4, R43 ;  /* 0x00000004062d7824 */ /* 0x008fe400078e022b */
[----:B------:R-:W-:Y:S02]  /*3230*/  IMAD R44, R3, 0x30, RZ ;  /* 0x00000030032c7824 */ /* 0x000fe400078e02ff */
[----:B------:R3:W-:Y:S01]  /*3240*/  STL.64 [R1+0x148], R46 ;  /* 0x0001482e01007387 */ /* 0x0007e20000100a00 */
[----:B0-----:R-:W-:-:S02]  /*3250*/  LEA R50, P0, R9, R208, 0x1 ;  /* 0x000000d009327211 */ /* 0x001fc400078008ff */
[C---:B------:R-:W-:Y:S02]  /*3260*/  LEA R5, R6.reuse, R45, 0x2 ;  /* 0x0000002d06057211 */ /* 0x040fe400078e10ff */
[----:B------:R-:W-:Y:S02]  /*3270*/  LEA.HI.X.SX32 R51, R9, R0, 0x1, P0 ;  /* 0x0000000009337211 */ /* 0x000fe400000f0eff */
[----:B-1----:R-:W-:Y:S01]  /*3280*/  LEA R48, P1, R11, R208, 0x1 ;  /* 0x000000d00b307211 */ /* 0x002fe200078208ff */
[----:B------:R-:W-:-:S03]  /*3290*/  IMAD R7, R6, 0x4, R5 ;  /* 0x0000000406077824 */ /* 0x000fc600078e0205 */
[----:B------:R-:W-:Y:S02]  /*32a0*/  LEA.HI.X.SX32 R49, R11, R0, 0x1, P1 ;  /* 0x000000000b317211 */ /* 0x000fe400008f0eff */
[-C--:B---3--:R-:W-:Y:S02]  /*32b0*/  LEA R46, P2, R13, R208.reuse, 0x1 ;  /* 0x000000d00d2e7211 */ /* 0x088fe400078408ff */
[----:B------:R-:W-:Y:S02]  /*32c0*/  LEA R10, P1, R17, R208, 0x1 ;  /* 0x000000d0110a7211 */ /* 0x000fe400078208ff */
[----:B------:R-:W-:Y:S02]  /*32d0*/  LEA.HI.X.SX32 R47, R13, R0, 0x1, P2 ;  /* 0x000000000d2f7211 */ /* 0x000fe400010f0eff */
[----:B------:R-:W-:Y:S02]  /*32e0*/  LEA R8, P2, R19, R208, 0x1 ;  /* 0x000000d013087211 */ /* 0x000fe400078408ff */
[-C--:B------:R-:W-:Y:S01]  /*32f0*/  LEA.HI.X.SX32 R11, R17, R0.reuse, 0x1, P1 ;  /* 0x00000000110b7211 */ /* 0x080fe200008f0eff */
[----:B------:R0:W-:Y:S01]  /*3300*/  STL.64 [R1+0x130], R46 ;  /* 0x0001302e01007387 */ /* 0x0001e20000100a00 */
[----:B------:R-:W-:-:S03]  /*3310*/  LEA.HI.X.SX32 R9, R19, R0, 0x1, P2 ;  /* 0x0000000013097211 */ /* 0x000fc600010f0eff */
[----:B------:R1:W-:Y:S04]  /*3320*/  STL.64 [R1+0x140], R50 ;  /* 0x0001403201007387 */ /* 0x0003e80000100a00 */
[----:B------:R3:W-:Y:S01]  /*3330*/  STL.64 [R1+0x138], R48 ;  /* 0x0001383001007387 */ /* 0x0007e20000100a00 */
[----:B0-----:R-:W-:Y:S01]  /*3340*/  LEA R47, R6, R7, 0x2 ;  /* 0x00000007062f7211 */ /* 0x001fe200078e10ff */
[----:B------:R-:W-:Y:S01]  /*3350*/  IMAD R46, R3, 0x32, RZ ;  /* 0x00000032032e7824 */ /* 0x000fe200078e02ff */
[----:B-1----:R-:W-:-:S04]  /*3360*/  LEA R50, P0, R15, R208, 0x1 ;  /* 0x000000d00f327211 */ /* 0x002fc800078008ff */
[----:B------:R-:W-:Y:S01]  /*3370*/  LEA.HI.X.SX32 R51, R15, R0, 0x1, P0 ;  /* 0x000000000f337211 */ /* 0x000fe200000f0eff */
[----:B---3--:R-:W-:Y:S01]  /*3380*/  IMAD R49, R6, 0x4, R47 ;  /* 0x0000000406317824 */ /* 0x008fe200078e022f */
[----:B------:R-:W-:-:S03]  /*3390*/  LEA R12, P0, R21, R208, 0x1 ;  /* 0x000000d0150c7211 */ /* 0x000fc600078008ff */
[----:B------:R0:W-:Y:S01]  /*33a0*/  STL.64 [R1+0x128], R50 ;  /* 0x0001283201007387 */ /* 0x0001e20000100a00 */
[C---:B------:R-:W-:Y:S02]  /*33b0*/  LEA R15, R6.reuse, R49, 0x2 ;  /* 0x00000031060f7211 */ /* 0x040fe400078e10ff */
[----:B------:R-:W-:Y:S01]  /*33c0*/  LEA.HI.X.SX32 R13, R21, R0, 0x1, P0 ;  /* 0x00000000150d7211 */ /* 0x000fe200000f0eff */
[----:B------:R1:W-:Y:S04]  /*33d0*/  STL.64 [R1+0x120], R10 ;  /* 0x0001200a01007387 */ /* 0x0003e80000100a00 */
[----:B------:R3:W-:Y:S01]  /*33e0*/  STL.64 [R1+0x118], R8 ;  /* 0x0001180801007387 */ /* 0x0007e20000100a00 */
[----:B0-----:R-:W-:-:S03]  /*33f0*/  IMAD R51, R6, 0x4, R15 ;  /* 0x0000000406337824 */ /* 0x001fc600078e020f */
[----:B------:R0:W-:Y:S01]  /*3400*/  STL.64 [R1+0x110], R12 ;  /* 0x0001100c01007387 */ /* 0x0001e20000100a00 */
[-C--:B-1----:R-:W-:Y:S02]  /*3410*/  LEA R10, P1, R23, R208.reuse, 0x1 ;  /* 0x000000d0170a7211 */ /* 0x082fe400078208ff */
[----:B---3--:R-:W-:Y:S02]  /*3420*/  LEA R8, P2, R25, R208, 0x1 ;  /* 0x000000d019087211 */ /* 0x008fe400078408ff */
[-C--:B------:R-:W-:Y:S02]  /*3430*/  LEA.HI.X.SX32 R11, R23, R0.reuse, 0x1, P1 ;  /* 0x00000000170b7211 */ /* 0x080fe400008f0eff */
[----:B------:R-:W-:Y:S02]  /*3440*/  LEA.HI.X.SX32 R9, R25, R0, 0x1, P2 ;  /* 0x0000000019097211 */ /* 0x000fe400010f0eff */
[----:B------:R-:W-:Y:S01]  /*3450*/  LEA R23, R6, R51, 0x2 ;  /* 0x0000003306177211 */ /* 0x000fe200078e10ff */
[----:B------:R1:W-:Y:S01]  /*3460*/  STL.64 [R1+0x108], R10 ;  /* 0x0001080a01007387 */ /* 0x0003e20000100a00 */
[----:B0-----:R-:W-:-:S03]  /*3470*/  LEA R12, P0, R27, R208, 0x1 ;  /* 0x000000d01b0c7211 */ /* 0x001fc600078008ff */
[----:B------:R0:W-:Y:S01]  /*3480*/  STL.64 [R1+0x100], R8 ;  /* 0x0001000801007387 */ /* 0x0001e20000100a00 */
[----:B------:R-:W-:Y:S01]  /*3490*/  IMAD R25, R6, 0x4, R23 ;  /* 0x0000000406197824 */ /* 0x000fe200078e0217 */
[----:B------:R-:W-:Y:S02]  /*34a0*/  LEA.HI.X.SX32 R13, R27, R0, 0x1, P0 ;  /* 0x000000001b0d7211 */ /* 0x000fe400000f0eff */
[-C--:B------:R-:W-:Y:S02]  /*34b0*/  LEA R16, P0, R33, R208.reuse, 0x1 ;  /* 0x000000d021107211 */ /* 0x080fe400078008ff */
[----:B-1----:R-:W-:Y:S02]  /*34c0*/  LEA R10, P1, R29, R208, 0x1 ;  /* 0x000000d01d0a7211 */ /* 0x002fe400078208ff */
[----:B------:R-:W-:Y:S02]  /*34d0*/  LEA.HI.X.SX32 R17, R33, R0, 0x1, P0 ;  /* 0x0000000021117211 */ /* 0x000fe400000f0eff */
[----:B0-----:R-:W-:-:S02]  /*34e0*/  LEA R8, P2, R31, R208, 0x1 ;  /* 0x000000d01f087211 */ /* 0x001fc400078408ff */
[-C--:B------:R-:W-:Y:S02]  /*34f0*/  LEA.HI.X.SX32 R11, R29, R0.reuse, 0x1, P1 ;  /* 0x000000001d0b7211 */ /* 0x080fe400008f0eff */
[----:B------:R-:W-:Y:S02]  /*3500*/  LEA.HI.X.SX32 R9, R31, R0, 0x1, P2 ;  /* 0x000000001f097211 */ /* 0x000fe400010f0eff */
[----:B------:R-:W-:-:S03]  /*3510*/  LEA R18, P0, R39, R208, 0x1 ;  /* 0x000000d027127211 */ /* 0x000fc600078008ff */
[----:B------:R0:W-:Y:S01]  /*3520*/  STL.64 [R1+0xe8], R8 ;  /* 0x0000e80801007387 */ /* 0x0001e20000100a00 */
[----:B------:R-:W-:Y:S01]  /*3530*/  LEA.HI.X.SX32 R19, R39, R0, 0x1, P0 ;  /* 0x0000000027137211 */ /* 0x000fe200000f0eff */
[----:B------:R-:W-:Y:S01]  /*3540*/  IMAD R39, R3, 0x2b, RZ ;  /* 0x0000002b03277824 */ /* 0x000fe200078e02ff */
[C---:B------:R-:W-:Y:S01]  /*3550*/  LEA R30, P0, R45.reuse, R208, 0x1 ;  /* 0x000000d02d1e7211 */ /* 0x040fe200078008ff */
[----:B------:R1:W-:Y:S03]  /*3560*/  STL.64 [R1+0xf8], R12 ;  /* 0x0000f80c01007387 */ /* 0x0003e60000100a00 */
[----:B------:R-:W-:Y:S01]  /*3570*/  LEA.HI.X.SX32 R31, R45, R0, 0x1, P0 ;  /* 0x000000002d1f7211 */ /* 0x000fe200000f0eff */
[----:B------:R3:W-:Y:S01]  /*3580*/  STL.64 [R1+0xf0], R10 ;  /* 0x0000f00a01007387 */ /* 0x0007e20000100a00 */
[----:B------:R-:W-:Y:S01]  /*3590*/  LEA R32, P0, R47, R208, 0x1 ;  /* 0x000000d02f207211 */ /* 0x000fe200078008ff */
[----:B------:R-:W-:Y:S01]  /*35a0*/  IMAD R45, R3, 0x31, RZ ;  /* 0x00000031032d7824 */ /* 0x000fe200078e02ff */
[C---:B0-----:R-:W-:Y:S01]  /*35b0*/  LEA R9, R6.reuse, R25, 0x2 ;  /* 0x0000001906097211 */ /* 0x041fe200078e10ff */
[----:B------:R0:W-:Y:S01]  /*35c0*/  STL.64 [R1+0xe0], R16 ;  /* 0x0000e01001007387 */ /* 0x0001e20000100a00 */
[----:B------:R-:W-:Y:S01]  /*35d0*/  LEA.HI.X.SX32 R33, R47, R0, 0x1, P0 ;  /* 0x000000002f217211 */ /* 0x000fe200000f0eff */
[----:B------:R-:W-:Y:S01]  /*35e0*/  IMAD R47, R3, 0x33, RZ ;  /* 0x00000033032f7824 */ /* 0x000fe200078e02ff */
[-C--:B-1----:R-:W-:Y:S01]  /*35f0*/  LEA R12, P1, R35, R208.reuse, 0x1 ;  /* 0x000000d0230c7211 */ /* 0x082fe200078208ff */
[----:B------:R-:W-:Y:S01]  /*3600*/  IMAD R21, R6, 0x4, R9 ;  /* 0x0000000406157824 */ /* 0x000fe200078e0209 */
[----:B---3--:R-:W-:-:S02]  /*3610*/  LEA R10, P2, R37, R208, 0x1 ;  /* 0x000000d0250a7211 */ /* 0x008fc400078408ff */
[-C--:B------:R-:W-:Y:S01]  /*3620*/  LEA.HI.X.SX32 R13, R35, R0.reuse, 0x1, P1 ;  /* 0x00000000230d7211 */ /* 0x080fe200008f0eff */
[----:B------:R-:W-:Y:S01]  /*3630*/  IMAD R35, R3, 0x27, RZ ;  /* 0x0000002703237824 */ /* 0x000fe200078e02ff */
[----:B------:R-:W-:Y:S01]  /*3640*/  LEA.HI.X.SX32 R11, R37, R0, 0x1, P2 ;  /* 0x00000000250b7211 */ /* 0x000fe200010f0eff */
[----:B------:R-:W-:Y:S01]  /*3650*/  IMAD R37, R3, 0x29, RZ ;  /* 0x0000002903257824 */ /* 0x000fe200078e02ff */
[----:B------:R-:W-:Y:S01]  /*3660*/  LEA R27, R6, R21, 0x2 ;  /* 0x00000015061b7211 */ /* 0x000fe200078e10ff */
[----:B------:R1:W-:Y:S01]  /*3670*/  STL.64 [R1+0xd8], R12 ;  /* 0x0000d80c01007387 */ /* 0x0003e20000100a00 */
[----:B0-----:R-:W-:-:S03]  /*3680*/  LEA R16, P1, R41, R208, 0x1 ;  /* 0x000000d029107211 */ /* 0x001fc600078208ff */
[----:B------:R0:W-:Y:S01]  /*3690*/  STL.64 [R1+0xd0], R10 ;  /* 0x0000d00a01007387 */ /* 0x0001e20000100a00 */
[----:B------:R-:W-:Y:S01]  /*36a0*/  LEA.HI.X.SX32 R17, R41, R0, 0x1, P1 ;  /* 0x0000000029117211 */ /* 0x000fe200008f0eff */
[----:B------:R-:W-:Y:S01]  /*36b0*/  IMAD R41, R3, 0x2d, RZ ;  /* 0x0000002d03297824 */ /* 0x000fe200078e02ff */
[----:B------:R-:W-:-:S03]  /*36c0*/  LEA R28, P1, R5, R208, 0x1 ;  /* 0x000000d0051c7211 */ /* 0x000fc600078208ff */
[----:B------:R3:W-:Y:S01]  /*36d0*/  STL.64 [R1+0xc0], R16 ;  /* 0x0000c01001007387 */ /* 0x0007e20000100a00 */
[----:B------:R-:W-:Y:S02]  /*36e0*/  LEA.HI.X.SX32 R29, R5, R0, 0x1, P1 ;  /* 0x00000000051d7211 */ /* 0x000fe400008f0eff */
[C---:B-1----:R-:W-:Y:S01]  /*36f0*/  LEA R12, P2, R43.reuse, R208, 0x1 ;  /* 0x000000d02b0c7211 */ /* 0x042fe200078408ff */
[----:B------:R1:W-:Y:S01]  /*3700*/  STL.64 [R1+0xc8], R18 ;  /* 0x0000c81201007387 */ /* 0x0003e20000100a00 */
[C---:B0-----:R-:W-:Y:S02]  /*3710*/  IMAD R11, R6.reuse, 0x4, R27 ;  /* 0x00000004060b7824 */ /* 0x041fe400078e021b */
[----:B------:R-:W-:Y:S01]  /*3720*/  LEA.HI.X.SX32 R13, R43, R0, 0x1, P2 ;  /* 0x000000002b0d7211 */ /* 0x000fe200010f0eff */
[----:B------:R-:W-:Y:S02]  /*3730*/  IMAD R43, R3, 0x2f, RZ ;  /* 0x0000002f032b7824 */ /* 0x000fe400078e02ff */
[----:B---3--:R-:W-:-:S02]  /*3740*/  LEA R17, R6, R11, 0x2 ;  /* 0x0000000b06117211 */ /* 0x008fc400078e10ff */
[----:B------:R0:W-:Y:S03]  /*3750*/  STL.64 [R1+0xb8], R12 ;  /* 0x0000b80c01007387 */ /* 0x0001e60000100a00 */
[C---:B-1----:R-:W-:Y:S01]  /*3760*/  IMAD R19, R6.reuse, 0x4, R17 ;  /* 0x0000000406137824 */ /* 0x042fe200078e0211 */
[----:B------:R1:W-:Y:S04]  /*3770*/  STL.64 [R1+0xb0], R30 ;  /* 0x0000b01e01007387 */ /* 0x0003e80000100a00 */
[----:B------:R-:W-:Y:S01]  /*3780*/  LEA R5, R6, R19, 0x2 ;  /* 0x0000001306057211 */ /* 0x000fe200078e10ff */
[----:B------:R3:W-:Y:S01]  /*3790*/  STL.64 [R1+0xa8], R28 ;  /* 0x0000a81c01007387 */ /* 0x0007e20000100a00 */
[----:B0-----:R-:W-:-:S04]  /*37a0*/  LEA R12, P2, R7, R208, 0x1 ;  /* 0x000000d0070c7211 */ /* 0x001fc800078408ff */
[----:B------:R-:W-:Y:S02]  /*37b0*/  LEA.HI.X.SX32 R13, R7, R0, 0x1, P2 ;  /* 0x00000000070d7211 */ /* 0x000fe400010f0eff */
[----:B-1----:R-:W-:-:S03]  /*37c0*/  LEA R30, P1, R49, R208, 0x1 ;  /* 0x000000d0311e7211 */ /* 0x002fc600078208ff */
[----:B------:R0:W-:Y:S01]  /*37d0*/  STL.64 [R1+0xa0], R12 ;  /* 0x0000a00c01007387 */ /* 0x0001e20000100a00 */
[----:B---3--:R-:W-:Y:S02]  /*37e0*/  LEA R28, P2, R15, R208, 0x1 ;  /* 0x000000d00f1c7211 */ /* 0x008fe400078408ff */
[-C--:B------:R-:W-:Y:S01]  /*37f0*/  LEA.HI.X.SX32 R31, R49, R0.reuse, 0x1, P1 ;  /* 0x00000000311f7211 */ /* 0x080fe200008f0eff */
[----:B------:R1:W-:Y:S01]  /*3800*/  STL.64 [R1+0x98], R32 ;  /* 0x0000982001007387 */ /* 0x0003e20000100a00 */
[----:B------:R-:W-:Y:S02]  /*3810*/  LEA.HI.X.SX32 R29, R15, R0, 0x1, P2 ;  /* 0x000000000f1d7211 */ /* 0x000fe400010f0eff */
[----:B------:R-:W-:Y:S01]  /*3820*/  CS2R R48, SRZ ;  /* 0x0000000000307805 */ /* 0x000fe2000001ff00 */
[----:B------:R3:W-:Y:S01]  /*3830*/  STL.64 [R1+0x90], R30 ;  /* 0x0000901e01007387 */ /* 0x0007e20000100a00 */
[----:B0-----:R-:W-:-:S03]  /*3840*/  IMAD R13, R6, 0x4, R5 ;  /* 0x00000004060d7824 */ /* 0x001fc600078e0205 */
[----:B------:R0:W-:Y:S01]  /*3850*/  STL.64 [R1+0x88], R28 ;  /* 0x0000881c01007387 */ /* 0x0001e20000100a00 */
[-C--:B-1----:R-:W-:Y:S02]  /*3860*/  LEA R32, P0, R51, R208.reuse, 0x1 ;  /* 0x000000d033207211 */ /* 0x082fe400078008ff */
[C---:B------:R-:W-:Y:S02]  /*3870*/  LEA R15, R6.reuse, R13, 0x2 ;  /* 0x0000000d060f7211 */ /* 0x040fe400078e10ff */
[----:B---3--:R-:W-:Y:S02]  /*3880*/  LEA R30, P1, R23, R208, 0x1 ;  /* 0x000000d0171e7211 */ /* 0x008fe400078208ff */
[-C--:B------:R-:W-:Y:S01]  /*3890*/  LEA.HI.X.SX32 R33, R51, R0.reuse, 0x1, P0 ;  /* 0x0000000033217211 */ /* 0x080fe200000f0eff */
[----:B------:R-:W-:Y:S01]  /*38a0*/  IMAD R7, R6, 0x4, R15 ;  /* 0x0000000406077824 */ /* 0x000fe200078e020f */
[----:B------:R-:W-:Y:S02]  /*38b0*/  LEA.HI.X.SX32 R31, R23, R0, 0x1, P1 ;  /* 0x00000000171f7211 */ /* 0x000fe400008f0eff */
[----:B------:R-:W-:-:S02]  /*38c0*/  CS2R R50, SRZ ;  /* 0x0000000000327805 */ /* 0x000fc4000001ff00 */
[C---:B0-----:R-:W-:Y:S01]  /*38d0*/  LEA R28, P2, R25.reuse, R208, 0x1 ;  /* 0x000000d0191c7211 */ /* 0x041fe200078408ff */
[----:B------:R0:W-:Y:S01]  /*38e0*/  STL.64 [R1+0x80], R32 ;  /* 0x0000802001007387 */ /* 0x0001e20000100a00 */
[C---:B------:R-:W-:Y:S02]  /*38f0*/  LEA R8, R6.reuse, R7, 0x2 ;  /* 0x0000000706087211 */ /* 0x040fe400078e10ff */
[----:B------:R-:W-:Y:S01]  /*3900*/  LEA.HI.X.SX32 R29, R25, R0, 0x1, P2 ;  /* 0x00000000191d7211 */ /* 0x000fe200010f0eff */
[----:B------:R1:W-:Y:S01]  /*3910*/  STL.64 [R1+0x78], R30 ;  /* 0x0000781e01007387 */ /* 0x0003e20000100a00 */
[C---:B------:R-:W-:Y:S01]  /*3920*/  LEA R22, P2, R27.reuse, R208, 0x1 ;  /* 0x000000d01b167211 */ /* 0x040fe200078408ff */
[C---:B------:R-:W-:Y:S02]  /*3930*/  IMAD R12, R6.reuse, 0x4, R8 ;  /* 0x00000004060c7824 */ /* 0x040fe400078e0208 */
[----:B------:R3:W-:Y:S01]  /*3940*/  STL.64 [R1+0x70], R28 ;  /* 0x0000701c01007387 */ /* 0x0007e20000100a00 */
[----:B------:R-:W-:Y:S01]  /*3950*/  LEA.HI.X.SX32 R23, R27, R0, 0x1, P2 ;  /* 0x000000001b177211 */ /* 0x000fe200010f0eff */
[C---:B------:R-:W-:Y:S01]  /*3960*/  IMAD R27, R3.reuse, 0x1f, RZ ;  /* 0x0000001f031b7824 */ /* 0x040fe200078e02ff */
[----:B------:R-:W-:Y:S01]  /*3970*/  LEA R2, R6, R12, 0x2 ;  /* 0x0000000c06027211 */ /* 0x000fe200078e10ff */
[----:B0-----:R-:W-:Y:S01]  /*3980*/  IMAD R32, R3, 0x24, RZ ;  /* 0x0000002403207824 */ /* 0x001fe200078e02ff */
[-C--:B------:R-:W-:Y:S01]  /*3990*/  LEA R20, P2, R19, R208.reuse, 0x1 ;  /* 0x000000d013147211 */ /* 0x080fe200078408ff */
[----:B------:R-:W-:Y:S01]  /*39a0*/  IMAD R33, R3, 0x25, RZ ;  /* 0x0000002503217824 */ /* 0x000fe200078e02ff */
[----:B-1----:R-:W-:-:S02]  /*39b0*/  LEA R30, P0, R9, R208, 0x1 ;  /* 0x000000d0091e7211 */ /* 0x002fc400078008ff */
[----:B---3--:R-:W-:Y:S02]  /*39c0*/  LEA R28, P1, R21, R208, 0x1 ;  /* 0x000000d0151c7211 */ /* 0x008fe400078208ff */
[-C--:B------:R-:W-:Y:S01]  /*39d0*/  LEA.HI.X.SX32 R31, R9, R0.reuse, 0x1, P0 ;  /* 0x00000000091f7211 */ /* 0x080fe200000f0eff */
[C---:B------:R-:W-:Y:S01]  /*39e0*/  IMAD R9, R6.reuse, 0x4, R2 ;  /* 0x0000000406097824 */ /* 0x040fe200078e0202 */
[----:B------:R-:W-:Y:S02]  /*39f0*/  LEA.HI.X.SX32 R29, R21, R0, 0x1, P1 ;  /* 0x00000000151d7211 */ /* 0x000fe400008f0eff */
[----:B------:R-:W-:Y:S01]  /*3a00*/  LEA R24, P0, R11, R208, 0x1 ;  /* 0x000000d00b187211 */ /* 0x000fe200078008ff */
[----:B------:R0:W-:Y:S01]  /*3a10*/  STL.64 [R1+0x68], R30 ;  /* 0x0000681e01007387 */ /* 0x0001e20000100a00 */
[-C--:B------:R-:W-:Y:S02]  /*3a20*/  LEA.HI.X.SX32 R21, R19, R0.reuse, 0x1, P2 ;  /* 0x0000000013157211 */ /* 0x080fe400010f0eff */
[----:B------:R-:W-:Y:S01]  /*3a30*/  LEA.HI.X.SX32 R25, R11, R0, 0x1, P0 ;  /* 0x000000000b197211 */ /* 0x000fe200000f0eff */
[----:B------:R1:W-:Y:S01]  /*3a40*/  STL.64 [R1+0x60], R28 ;  /* 0x0000601c01007387 */ /* 0x0003e20000100a00 */
[----:B------:R-:W-:-:S02]  /*3a50*/  LEA R11, R6, R9, 0x2 ;  /* 0x00000009060b7211 */ /* 0x000fc400078e10ff */
[----:B------:R-:W-:Y:S01]  /*3a60*/  LEA R16, P2, R15, R208, 0x1 ;  /* 0x000000d00f107211 */ /* 0x000fe200078408ff */
[----:B------:R3:W-:Y:S02]  /*3a70*/  STL.64 [R1+0x58], R22 ;  /* 0x0000581601007387 */ /* 0x0007e40000100a00 */
[----:B------:R-:W-:Y:S02]  /*3a80*/  IMAD R4, R6, 0x4, R11 ;  /* 0x0000000406047824 */ /* 0x000fe400078e020b */
[----:B------:R4:W-:Y:S01]  /*3a90*/  STL.64 [R1+0x50], R24 ;  /* 0x0000501801007387 */ /* 0x0009e20000100a00 */
[C---:B0-----:R-:W-:Y:S02]  /*3aa0*/  IMAD R30, R3.reuse, 0x22, RZ ;  /* 0x00000022031e7824 */ /* 0x041fe400078e02ff */
[C---:B------:R-:W-:Y:S02]  /*3ab0*/  IMAD R31, R3.reuse, 0x23, RZ ;  /* 0x00000023031f7824 */ /* 0x040fe400078e02ff */
[----:B-1----:R-:W-:-:S02]  /*3ac0*/  IMAD.SHL.U32 R28, R3, 0x20, RZ ;  /* 0x00000020031c7824 */ /* 0x002fc400078e00ff */
[----:B------:R-:W-:Y:S01]  /*3ad0*/  IMAD R29, R3, 0x21, RZ ;  /* 0x00000021031d7824 */ /* 0x000fe200078e02ff */
[----:B---3--:R-:W-:-:S04]  /*3ae0*/  LEA R22, P1, R17, R208, 0x1 ;  /* 0x000000d011167211 */ /* 0x008fc800078208ff */
[-C--:B------:R-:W-:Y:S01]  /*3af0*/  LEA.HI.X.SX32 R23, R17, R0.reuse, 0x1, P1 ;  /* 0x0000000011177211 */ /* 0x080fe200008f0eff */
[----:B----4-:R-:W-:Y:S01]  /*3b00*/  IMAD R24, R3, 0x1c, RZ ;  /* 0x0000001c03187824 */ /* 0x010fe200078e02ff */
[----:B------:R-:W-:Y:S01]  /*3b10*/  LEA.HI.X.SX32 R17, R15, R0, 0x1, P2 ;  /* 0x000000000f117211 */ /* 0x000fe200010f0eff */
[----:B------:R-:W-:Y:S02]  /*3b20*/  IMAD R25, R3, 0x1d, RZ ;  /* 0x0000001d03197824 */ /* 0x000fe400078e02ff */
[----:B------:R0:W-:Y:S04]  /*3b30*/  STL.64 [R1+0x48], R22 ;  /* 0x0000481601007387 */ /* 0x0001e80000100a00 */
[----:B------:R1:W-:Y:S01]  /*3b40*/  STL.64 [R1+0x40], R20 ;  /* 0x0000401401007387 */ /* 0x0003e20000100a00 */
[----:B0-----:R-:W-:-:S02]  /*3b50*/  LEA R22, P0, R5, R208, 0x1 ;  /* 0x000000d005167211 */ /* 0x001fc400078008ff */
[----:B-1----:R-:W-:Y:S02]  /*3b60*/  LEA R20, P1, R13, R208, 0x1 ;  /* 0x000000d00d147211 */ /* 0x002fe400078208ff */
[-C--:B------:R-:W-:Y:S02]  /*3b70*/  LEA.HI.X.SX32 R23, R5, R0.reuse, 0x1, P0 ;  /* 0x0000000005177211 */ /* 0x080fe400000f0eff */
[----:B------:R-:W-:Y:S01]  /*3b80*/  LEA.HI.X.SX32 R21, R13, R0, 0x1, P1 ;  /* 0x000000000d157211 */ /* 0x000fe200008f0eff */
[----:B------:R-:W-:Y:S01]  /*3b90*/  IMAD R13, R3, 0x11, RZ ;  /* 0x00000011030d7824 */ /* 0x000fe200078e02ff */
[----:B------:R-:W-:Y:S01]  /*3ba0*/  LEA R5, R6, R4, 0x2 ;  /* 0x0000000406057211 */ /* 0x000fe200078e10ff */
[----:B------:R0:W-:Y:S01]  /*3bb0*/  STL.64 [R1+0x38], R22 ;  /* 0x0000381601007387 */ /* 0x0001e20000100a00 */
[----:B------:R-:W-:-:S03]  /*3bc0*/  LEA R18, P1, R8, R208, 0x1 ;  /* 0x000000d008127211 */ /* 0x000fc600078208ff */
[----:B------:R1:W-:Y:S01]  /*3bd0*/  STL.64 [R1+0x30], R20 ;  /* 0x0000301401007387 */ /* 0x0003e20000100a00 */
[----:B------:R-:W-:Y:S01]  /*3be0*/  IMAD R10, R6, 0x4, R5 ;  /* 0x00000004060a7824 */ /* 0x000fe200078e0205 */
[----:B------:R-:W-:Y:S02]  /*3bf0*/  LEA.HI.X.SX32 R19, R8, R0, 0x1, P1 ;  /* 0x0000000008137211 */ /* 0x000fe400008f0eff */
[----:B------:R3:W-:Y:S01]  /*3c00*/  STL.64 [R1+0x28], R16 ;  /* 0x0000281001007387 */ /* 0x0007e20000100a00 */
[----:B------:R-:W-:Y:S01]  /*3c10*/  LEA R14, P1, R9, R208, 0x1 ;  /* 0x000000d0090e7211 */ /* 0x000fe200078208ff */
[----:B0-----:R-:W-:-:S03]  /*3c20*/  IMAD R22, R3, 0x1a, RZ ;  /* 0x0000001a03167824 */ /* 0x001fc600078e02ff */
[----:B------:R-:W-:Y:S01]  /*3c30*/  LEA.HI.X.SX32 R15, R9, R0, 0x1, P1 ;  /* 0x00000000090f7211 */ /* 0x000fe200008f0eff */
[----:B------:R-:W-:Y:S01]  /*3c40*/  IMAD R23, R3, 0x1b, RZ ;  /* 0x0000001b03177824 */ /* 0x000fe200078e02ff */
[-C--:B------:R-:W-:Y:S02]  /*3c50*/  LEA R242, P1, R5, R208.reuse, 0x1 ;  /* 0x000000d005f27211 */ /* 0x080fe400078208ff */
[----:B-1----:R-:W-:Y:S02]  /*3c60*/  LEA R20, P0, R7, R208, 0x1 ;  /* 0x000000d007147211 */ /* 0x002fe400078008ff */
[-C--:B------:R-:W-:Y:S02]  /*3c70*/  LEA.HI.X.SX32 R243, R5, R0.reuse, 0x1, P1 ;  /* 0x0000000005f37211 */ /* 0x080fe400008f0eff */
[----:B------:R-:W-:Y:S02]  /*3c80*/  LEA.HI.X.SX32 R21, R7, R0, 0x1, P0 ;  /* 0x0000000007157211 */ /* 0x000fe400000f0eff */
[----:B---3--:R-:W-:-:S02]  /*3c90*/  LEA R16, P2, R12, R208, 0x1 ;  /* 0x000000d00c107211 */ /* 0x008fc400078408ff */
[----:B------:R-:W-:Y:S01]  /*3ca0*/  LEA R7, R6, R10, 0x2 ;  /* 0x0000000a06077211 */ /* 0x000fe200078e10ff */
[----:B------:R0:W-:Y:S01]  /*3cb0*/  STL.64 [R1+0x20], R20 ;  /* 0x0000201401007387 */ /* 0x0001e20000100a00 */
[----:B------:R-:W-:Y:S02]  /*3cc0*/  LEA.HI.X.SX32 R17, R12, R0, 0x1, P2 ;  /* 0x000000000c117211 */ /* 0x000fe400010f0eff */
[----:B------:R-:W-:Y:S01]  /*3cd0*/  LEA R250, P2, R11, R208, 0x1 ;  /* 0x000000d00bfa7211 */ /* 0x000fe200078408ff */
[C---:B------:R-:W-:Y:S01]  /*3ce0*/  IMAD R8, R6.reuse, 0x4, R7 ;  /* 0x0000000406087824 */ /* 0x040fe200078e0207 */
[----:B------:R-:W-:Y:S01]  /*3cf0*/  SHF.L.U32 R12, R3, 0x4, RZ ;  /* 0x00000004030c7819 */ /* 0x000fe200000006ff */
[----:B------:R1:W-:Y:S01]  /*3d00*/  STL.64 [R1+0x10], R16 ;  /* 0x0000101001007387 */ /* 0x0003e20000100a00 */
[----:B------:R-:W-:Y:S01]  /*3d10*/  LEA.HI.X.SX32 R251, R11, R0, 0x1, P2 ;  /* 0x000000000bfb7211 */ /* 0x000fe200010f0eff */
[C---:B------:R-:W-:Y:S01]  /*3d20*/  IMAD R11, R3.reuse, 0xf, RZ ;  /* 0x0000000f030b7824 */ /* 0x040fe200078e02ff */
[----:B------:R-:W-:Y:S01]  /*3d30*/  LEA R9, R6, R8, 0x2 ;  /* 0x0000000806097211 */ /* 0x000fe200078e10ff */
[----:B------:R3:W-:Y:S01]  /*3d40*/  STL.64 [R1+0x18], R18 ;  /* 0x0000181201007387 */ /* 0x0007e20000100a00 */
[-C--:B------:R-:W-:Y:S01]  /*3d50*/  LEA R238, P2, R10, R208.reuse, 0x1 ;  /* 0x000000d00aee7211 */ /* 0x080fe200078408ff */
[C---:B0-----:R-:W-:Y:S01]  /*3d60*/  IMAD R20, R3.reuse, 0x18, RZ ;  /* 0x0000001803147824 */ /* 0x041fe200078e02ff */
[----:B------:R-:W-:Y:S01]  /*3d70*/  LEA R230, P1, R8, R208, 0x1 ;  /* 0x000000d008e67211 */ /* 0x000fe200078208ff */
[C---:B------:R-:W-:Y:S01]  /*3d80*/  IMAD R21, R3.reuse, 0x19, RZ ;  /* 0x0000001903157824 */ /* 0x040fe200078e02ff */
[----:B------:R-:W-:Y:S01]  /*3d90*/  LEA.HI.X.SX32 R239, R10, R0, 0x1, P2 ;  /* 0x000000000aef7211 */ /* 0x000fe200010f0eff */
[----:B------:R-:W-:Y:S01]  /*3da0*/  IMAD R10, R3, 0xe, RZ ;  /* 0x0000000e030a7824 */ /* 0x000fe200078e02ff */
[----:B------:R-:W-:-:S02]  /*3db0*/  LEA R224, P2, R9, R208, 0x1 ;  /* 0x000000d009e07211 */ /* 0x000fc400078408ff */
[----:B-1----:R-:W-:Y:S02]  /*3dc0*/  LEA R16, P0, R2, R208, 0x1 ;  /* 0x000000d002107211 */ /* 0x002fe400078008ff */
[-C--:B------:R-:W-:Y:S01]  /*3dd0*/  LEA.HI.X.SX32 R231, R8, R0.reuse, 0x1, P1 ;  /* 0x0000000008e77211 */ /* 0x080fe200008f0eff */
[C---:B---3--:R-:W-:Y:S01]  /*3de0*/  IMAD R18, R3.reuse, 0x16, RZ ;  /* 0x0000001603127824 */ /* 0x048fe200078e02ff */
[----:B------:R-:W-:Y:S01]  /*3df0*/  LEA.HI.X.SX32 R17, R2, R0, 0x1, P0 ;  /* 0x0000000002117211 */ /* 0x000fe200000f0eff */
[----:B------:R-:W-:Y:S01]  /*3e00*/  IMAD R2, R6, 0x4, R9 ;  /* 0x0000000406027824 */ /* 0x000fe200078e0209 */
[C---:B------:R-:W-:Y:S01]  /*3e10*/  LEA R246, P0, R4.reuse, R208, 0x1 ;  /* 0x000000d004f67211 */ /* 0x040fe200078008ff */
[----:B------:R-:W-:Y:S01]  /*3e20*/  IMAD R19, R3, 0x17, RZ ;  /* 0x0000001703137824 */ /* 0x000fe200078e02ff */
[-C--:B------:R-:W-:Y:S01]  /*3e30*/  LEA.HI.X.SX32 R225, R9, R0.reuse, 0x1, P2 ;  /* 0x0000000009e17211 */ /* 0x080fe200010f0eff */
[----:B------:R0:W-:Y:S01]  /*3e40*/  STL.64 [R1+0x8], R16 ;  /* 0x0000081001007387 */ /* 0x0001e20000100a00 */
[----:B------:R-:W-:Y:S01]  /*3e50*/  LEA.HI.X.SX32 R247, R4, R0, 0x1, P0 ;  /* 0x0000000004f77211 */ /* 0x000fe200000f0eff */
[----:B------:R-:W-:Y:S01]  /*3e60*/  IMAD R9, R3, 0xd, RZ ;  /* 0x0000000d03097824 */ /* 0x000fe200078e02ff */
[----:B------:R-:W-:Y:S01]  /*3e70*/  LEA R4, R6, R2, 0x2 ;  /* 0x0000000206047211 */ /* 0x000fe200078e10ff */
[----:B------:R1:W-:Y:S01]  /*3e80*/  STL.64 [R1], R14 ;  /* 0x0000000e01007387 */ /* 0x0003e20000100a00 */
[----:B------:R-:W-:-:S02]  /*3e90*/  LEA R234, P0, R7, R208, 0x1 ;  /* 0x000000d007ea7211 */ /* 0x000fc400078008ff */
[----:B------:R-:W-:Y:S01]  /*3ea0*/  LEA R216, P1, R4, R208, 0x1 ;  /* 0x000000d004d87211 */ /* 0x000fe200078208ff */
[----:B------:R-:W-:Y:S01]  /*3eb0*/  IMAD R5, R6, 0x4, R4 ;  /* 0x0000000406057824 */ /* 0x000fe200078e0204 */
[----:B------:R-:W-:Y:S01]  /*3ec0*/  LEA.HI.X.SX32 R235, R7, R0, 0x1, P0 ;  /* 0x0000000007eb7211 */ /* 0x000fe200000f0eff */
[----:B------:R-:W-:Y:S01]  /*3ed0*/  IMAD.MOV.U32 R7, RZ, RZ, RZ ;  /* 0x000000ffff077224 */ /* 0x000fe200078e00ff */
[-C--:B------:R-:W-:Y:S01]  /*3ee0*/  LEA R220, P0, R2, R208.reuse, 0x1 ;  /* 0x000000d002dc7211 */ /* 0x080fe200078008ff */
[C---:B0-----:R-:W-:Y:S01]  /*3ef0*/  IMAD R16, R3.reuse, 0x14, RZ ;  /* 0x0000001403107824 */ /* 0x041fe200078e02ff */
[----:B------:R-:W-:Y:S01]  /*3f00*/  LEA R6, R6, R5, 0x2 ;  /* 0x0000000506067211 */ /* 0x000fe200078e10ff */
[----:B------:R-:W-:Y:S01]  /*3f10*/  IMAD R17, R3, 0x15, RZ ;  /* 0x0000001503117824 */ /* 0x000fe200078e02ff */
[-C--:B------:R-:W-:Y:S01]  /*3f20*/  LEA R212, P2, R5, R208.reuse, 0x1 ;  /* 0x000000d005d47211 */ /* 0x080fe200078408ff */
[C---:B-1----:R-:W-:Y:S01]  /*3f30*/  IMAD R14, R3.reuse, 0x12, RZ ;  /* 0x00000012030e7824 */ /* 0x042fe200078e02ff */
[----:B------:R-:W-:Y:S01]  /*3f40*/  LEA R208, P3, R6, R208, 0x1 ;  /* 0x000000d006d07211 */ /* 0x000fe200078608ff */
[C---:B------:R-:W-:Y:S01]  /*3f50*/  IMAD R15, R3.reuse, 0x13, RZ ;  /* 0x00000013030f7824 */ /* 0x040fe200078e02ff */
[-C--:B------:R-:W-:Y:S01]  /*3f60*/  LEA.HI.X.SX32 R221, R2, R0.reuse, 0x1, P0 ;  /* 0x0000000002dd7211 */ /* 0x080fe200000f0eff */
[C---:B------:R-:W-:Y:S01]  /*3f70*/  IMAD R2, R3.reuse, 0x9, RZ ;  /* 0x0000000903027824 */ /* 0x040fe200078e02ff */
[-C--:B------:R-:W-:Y:S01]  /*3f80*/  LEA.HI.X.SX32 R217, R4, R0.reuse, 0x1, P1 ;  /* 0x0000000004d97211 */ /* 0x080fe200008f0eff */
[----:B------:R-:W-:Y:S01]  /*3f90*/  IMAD R4, R3, 0xa, RZ ;  /* 0x0000000a03047824 */ /* 0x000fe200078e02ff */
[-C--:B------:R-:W-:Y:S01]  /*3fa0*/  LEA.HI.X.SX32 R213, R5, R0.reuse, 0x1, P2 ;  /* 0x0000000005d57211 */ /* 0x080fe200010f0eff */
[----:B------:R-:W-:Y:S01]  /*3fb0*/  IMAD.WIDE R128, R2, 0x2, R152 ;  /* 0x0000000202807825 */ /* 0x000fe200078e0298 */
[----:B------:R-:W-:-:S02]  /*3fc0*/  LEA.HI.X.SX32 R209, R6, R0, 0x1, P3 ;  /* 0x0000000006d17211 */ /* 0x000fc400018f0eff */
[----:B------:R-:W-:Y:S01]  /*3fd0*/  LOP3.LUT P0, RZ, R249, 0x7, RZ, 0xc0, !PT ;  /* 0x00000007f9ff7812 */ /* 0x000fe2000780c0ff */
[----:B------:R-:W-:Y:S01]  /*3fe0*/  IMAD.SHL.U32 R0, R3, 0x8, RZ ;  /* 0x0000000803007824 */ /* 0x000fe200078e00ff */
[----:B------:R-:W-:Y:S01]  /*3ff0*/  LOP3.LUT P1, RZ, R249, 0x3, RZ, 0xc0, !PT ;  /* 0x00000003f9ff7812 */ /* 0x000fe2000782c0ff */
[----:B------:R-:W-:Y:S01]  /*4000*/  IMAD R5, R3, 0xb, RZ ;  /* 0x0000000b03057824 */ /* 0x000fe200078e02ff */
[----:B------:R-:W-:Y:S01]  /*4010*/  MOV R8, RZ ;  /* 0x000000ff00087202 */ /* 0x000fe20000000f00 */
[----:B------:R-:W-:-:S04]  /*4020*/  IMAD.WIDE R124, R0, 0x2, R152 ;  /* 0x00000002007c7825 */ /* 0x000fc800078e0298 */
[----:B------:R-:W-:Y:S01]  /*4030*/  IMAD.WIDE R126, R0, 0x2, R154 ;  /* 0x00000002007e7825 */ /* 0x000fe200078e029a */
[----:B------:R0:W-:Y:S03]  /*4040*/  STL.64 [R1+0x720], R124 ;  /* 0x0007207c01007387 */ /* 0x0001e60000100a00 */
[C---:B------:R-:W-:Y:S01]  /*4050*/  IMAD R6, R3.reuse, 0xc, RZ ;  /* 0x0000000c03067824 */ /* 0x040fe200078e02ff */
[----:B------:R1:W-:Y:S01]  /*4060*/  STL.64 [R1+0x718], R126 ;  /* 0x0007187e01007387 */ /* 0x0003e20000100a00 */
[----:B------:R-:W-:-:S03]  /*4070*/  IMAD R3, R3, 0x3f, RZ ;  /* 0x0000003f03037824 */ /* 0x000fc600078e02ff */
[----:B------:R3:W-:Y:S01]  /*4080*/  STL.64 [R1+0x710], R128 ;  /* 0x0007108001007387 */ /* 0x0007e20000100a00 */
[----:B0-----:R-:W-:-:S04]  /*4090*/  IMAD.WIDE R124, R2, 0x2, R154 ;  /* 0x00000002027c7825 */ /* 0x001fc800078e029a */
[C---:B-1----:R-:W-:Y:S01]  /*40a0*/  IMAD.WIDE R126, R4.reuse, 0x2, R152 ;  /* 0x00000002047e7825 */ /* 0x042fe200078e0298 */
[----:B------:R0:W-:Y:S03]  /*40b0*/  STL.64 [R1+0x708], R124 ;  /* 0x0007087c01007387 */ /* 0x0001e60000100a00 */
[----:B---3--:R-:W-:Y:S01]  /*40c0*/  IMAD.WIDE R128, R4, 0x2, R154 ;  /* 0x0000000204807825 */ /* 0x008fe200078e029a */
[----:B------:R1:W-:Y:S04]  /*40d0*/  STL.64 [R1+0x700], R126 ;  /* 0x0007007e01007387 */ /* 0x0003e80000100a00 */
[----:B------:R-:W-:Y:S01]  /*40e0*/  STL.64 [R1+0x6f8], R128 ;  /* 0x0006f88001007387 */ /* 0x000fe20000100a00 */
[----:B0-----:R-:W-:-:S04]  /*40f0*/  IMAD.WIDE R124, R5, 0x2, R152 ;  /* 0x00000002057c7825 */ /* 0x001fc800078e0298 */
[----:B-1----:R-:W-:Y:S01]  /*4100*/  IMAD.WIDE R126, R5, 0x2, R154 ;  /* 0x00000002057e7825 */ /* 0x002fe200078e029a */
[----:B------:R0:W-:Y:S03]  /*4110*/  STL.64 [R1+0x6f0], R124 ;  /* 0x0006f07c01007387 */ /* 0x0001e60000100a00 */
[C---:B------:R-:W-:Y:S01]  /*4120*/  IMAD.WIDE R4, R6.reuse, 0x2, R152 ;  /* 0x0000000206047825 */ /* 0x040fe200078e0298 */
[----:B------:R1:W-:Y:S04]  /*4130*/  STL.64 [R1+0x6e8], R126 ;  /* 0x0006e87e01007387 */ /* 0x0003e80000100a00 */
[----:B------:R3:W-:Y:S01]  /*4140*/  STL.64 [R1+0x6e0], R4 ;  /* 0x0006e00401007387 */ /* 0x0007e20000100a00 */
[----:B0-----:R-:W-:-:S04]  /*4150*/  IMAD.WIDE R124, R6, 0x2, R154 ;  /* 0x00000002067c7825 */ /* 0x001fc800078e029a */
[C---:B-1----:R-:W-:Y:S01]  /*4160*/  IMAD.WIDE R126, R9.reuse, 0x2, R152 ;  /* 0x00000002097e7825 */ /* 0x042fe200078e0298 */
[----:B------:R0:W-:Y:S03]  /*4170*/  STL.64 [R1+0x6d8], R124 ;  /* 0x0006d87c01007387 */ /* 0x0001e60000100a00 */
[----:B---3--:R-:W-:Y:S01]  /*4180*/  IMAD.WIDE R4, R9, 0x2, R154 ;  /* 0x0000000209047825 */ /* 0x008fe200078e029a */
[----:B------:R1:W-:Y:S04]  /*4190*/  STL.64 [R1+0x6d0], R126 ;  /* 0x0006d07e01007387 */ /* 0x0003e80000100a00 */
[----:B------:R3:W-:Y:S01]  /*41a0*/  STL.64 [R1+0x6c8], R4 ;  /* 0x0006c80401007387 */ /* 0x0007e20000100a00 */
[----:B0-----:R-:W-:-:S04]  /*41b0*/  IMAD.WIDE R124, R10, 0x2, R152 ;  /* 0x000000020a7c7825 */ /* 0x001fc800078e0298 */
[----:B-1----:R-:W-:Y:S01]  /*41c0*/  IMAD.WIDE R126, R10, 0x2, R154 ;  /* 0x000000020a7e7825 */ /* 0x002fe200078e029a */
[----:B------:R0:W-:Y:S03]  /*41d0*/  STL.64 [R1+0x6c0], R124 ;  /* 0x0006c07c01007387 */ /* 0x0001e60000100a00 */
[C---:B---3--:R-:W-:Y:S01]  /*41e0*/  IMAD.WIDE R4, R11.reuse, 0x2, R152 ;  /* 0x000000020b047825 */ /* 0x048fe200078e0298 */
[----:B------:R-:W-:Y:S04]  /*41f0*/  STL.64 [R1+0x6b8], R126 ;  /* 0x0006b87e01007387 */ /* 0x000fe80000100a00 */
[----:B------:R1:W-:Y:S01]  /*4200*/  STL.64 [R1+0x6b0], R4 ;  /* 0x0006b00401007387 */ /* 0x0003e20000100a00 */
[----:B0-----:R-:W-:-:S04]  /*4210*/  IMAD.WIDE R124, R11, 0x2, R154 ;  /* 0x000000020b7c7825 */ /* 0x001fc800078e029a */
[C---:B------:R-:W-:Y:S01]  /*4220*/  IMAD.WIDE R10, R12.reuse, 0x2, R152 ;  /* 0x000000020c0a7825 */ /* 0x040fe200078e0298 */
[----:B------:R0:W-:Y:S03]  /*4230*/  STL.64 [R1+0x6a8], R124 ;  /* 0x0006a87c01007387 */ /* 0x0001e60000100a00 */
[----:B-1----:R-:W-:Y:S01]  /*4240*/  IMAD.WIDE R4, R12, 0x2, R154 ;  /* 0x000000020c047825 */ /* 0x002fe200078e029a */
[----:B------:R1:W-:Y:S04]  /*4250*/  STL.64 [R1+0x6a0], R10 ;  /* 0x0006a00a01007387 */ /* 0x0003e80000100a00 */
[----:B------:R3:W-:Y:S01]  /*4260*/  STL.64 [R1+0x698], R4 ;  /* 0x0006980401007387 */ /* 0x0007e20000100a00 */
[----:B0-----:R-:W-:-:S04]  /*4270*/  IMAD.WIDE R124, R13, 0x2, R152 ;  /* 0x000000020d7c7825 */ /* 0x001fc800078e0298 */
[----:B-1----:R-:W-:Y:S01]  /*4280*/  IMAD.WIDE R10, R13, 0x2, R154 ;  /* 0x000000020d0a7825 */ /* 0x002fe200078e029a */
[----:B------:R-:W-:Y:S03]  /*4290*/  STL.64 [R1+0x690], R124 ;  /* 0x0006907c01007387 */ /* 0x000fe60000100a00 */
[C---:B---3--:R-:W-:Y:S01]  /*42a0*/  IMAD.WIDE R4, R14.reuse, 0x2, R152 ;  /* 0x000000020e047825 */ /* 0x048fe200078e0298 */
[----:B------:R0:W-:Y:S03]  /*42b0*/  STL.64 [R1+0x688], R10 ;  /* 0x0006880a01007387 */ /* 0x0001e60000100a00 */
[----:B------:R-:W-:Y:S01]  /*42c0*/  IMAD.WIDE R12, R14, 0x2, R154 ;  /* 0x000000020e0c7825 */ /* 0x000fe200078e029a */
[----:B------:R1:W-:Y:S04]  /*42d0*/  STL.64 [R1+0x680], R4 ;  /* 0x0006800401007387 */ /* 0x0003e80000100a00 */
[----:B------:R3:W-:Y:S01]  /*42e0*/  STL.64 [R1+0x678], R12 ;  /* 0x0006780c01007387 */ /* 0x0007e20000100a00 */
[----:B0-----:R-:W-:-:S04]  /*42f0*/  IMAD.WIDE R10, R15, 0x2, R152 ;  /* 0x000000020f0a7825 */ /* 0x001fc800078e0298 */
[----:B-1----:R-:W-:Y:S01]  /*4300*/  IMAD.WIDE R4, R15, 0x2, R154 ;  /* 0x000000020f047825 */ /* 0x002fe200078e029a */
[----:B------:R0:W-:Y:S03]  /*4310*/  STL.64 [R1+0x670], R10 ;  /* 0x0006700a01007387 */ /* 0x0001e60000100a00 */
[C---:B---3--:R-:W-:Y:S01]  /*4320*/  IMAD.WIDE R12, R16.reuse, 0x2, R152 ;  /* 0x00000002100c7825 */ /* 0x048fe200078e0298 */
        /* <DEDUP_REMOVED lines=173> */
[----:B------:R-:W-:Y:S01]  /*4e00*/  IMAD.WIDE R2, R3, 0x2, R154 ;  /* 0x0000000203027825 */ /* 0x000fe200078e029a */
[----:B------:R3:W-:Y:S04]  /*4e10*/  STL.64 [R1+0x3b0], R4 ;  /* 0x0003b00401007387 */ /* 0x0007e80000100a00 */
[----:B--2---:R3:W-:Y:S02]  /*4e20*/  STL.64 [R1+0x3a8], R2 ;  /* 0x0003a80201007387 */ /* 0x0047e40000100a00 */
.L_x_1:
[----:B------:R-:W2:Y:S04]  /*4e30*/  LDL.64 R28, [R1+0x710] ;  /* 0x00071000011c7983 */ /* 0x000ea80000100a00 */
[----:B------:R-:W4:Y:S04]  /*4e40*/  LDL.64 R26, [R1+0x700] ;  /* 0x00070000011a7983 */ /* 0x000f280000100a00 */
[----:B------:R-:W5:Y:S04]  /*4e50*/  LDL.64 R24, [R1+0x6f0] ;  /* 0x0006f00001187983 */ /* 0x000f680000100a00 */
[----:B---3--:R-:W3:Y:S04]  /*4e60*/  LDL.64 R32, [R1+0x6f8] ;  /* 0x0006f80001207983 */ /* 0x008ee80000100a00 */
[----:B------:R-:W3:Y:S04]  /*4e70*/  LDL.64 R22, [R1+0x6d0] ;  /* 0x0006d00001167983 */ /* 0x000ee80000100a00 */
        /* <DEDUP_REMOVED lines=8> */
[----:B------:R-:W3:Y:S01]  /*4f00*/  LDL.64 R38, [R1+0x698] ;  /* 0x0006980001267983 */ /* 0x000ee20000100a00 */
[----:B------:R-:W-:-:S03]  /*4f10*/  IMAD.WIDE R10, R7, 0x2, R154 ;  /* 0x00000002070a7825 */ /* 0x000fc600078e029a */
[----:B------:R-:W3:Y:S04]  /*4f20*/  LDL.64 R44, [R1+0x660] ;  /* 0x00066000012c7983 */ /* 0x000ee80000100a00 */
[----:B------:R-:W3:Y:S04]  /*4f30*/  LDG.E.U16 R171, desc[UR10][R10.64] ;  /* 0x0000000a0aab7981 */ /* 0x000ee8000c1e1500 */
        /* <DEDUP_REMOVED lines=28> */
[----:B------:R0:W3:Y:S04]  /*5100*/  LDG.E.U16 R172, desc[UR10][R172.64] ;  /* 0x0000000aacac7981 */ /* 0x0000e8000c1e1500 */
[----:B------:R-:W3:Y:S04]  /*5110*/  LDL.64 R222, [R1+0x3f8] ;  /* 0x0003f80001de7983 */ /* 0x000ee80000100a00 */
[----:B------:R-:W3:Y:S01]  /*5120*/  LDL.64 R218, [R1+0x448] ;  /* 0x0004480001da7983 */ /* 0x000ee20000100a00 */
[----:B0-----:R-:W0:Y:S03]  /*5130*/  LDC R173, c[0x0][0x3c4] ;  /* 0x0000f100ffad7b82 */ /* 0x001e260000000800 */
[----:B------:R-:W3:Y:S04]  /*5140*/  LDL.64 R232, [R1+0x3d0] ;  /* 0x0003d00001e87983 */ /* 0x000ee80000100a00 */
[----:B------:R-:W3:Y:S04]  /*5150*/  LDL.64 R228, [R1+0x430] ;  /* 0x0004300001e47983 */ /* 0x000ee80000100a00 */
[----:B------:R-:W3:Y:S04]  /*5160*/  LDL.64 R226, [R1+0x3b8] ;  /* 0x0003b80001e27983 */ /* 0x000ee80000100a00 */
[----:B------:R-:W3:Y:S04]  /*5170*/  LDL.64 R244, [R1+0x388] ;  /* 0x0003880001f47983 */ /* 0x000ee80000100a00 */
[----:B------:R-:W3:Y:S04]  /*5180*/  LDL.64 R240, [R1+0x380] ;  /* 0x0003800001f07983 */ /* 0x000ee80000100a00 */
[----:B------:R-:W3:Y:S01]  /*5190*/  LDL.64 R236, [R1+0x378] ;  /* 0x0003780001ec7983 */ /* 0x000ee20000100a00 */
[----:B--2---:R-:W-:-:S03]  /*51a0*/  IMAD.WIDE R140, R7, 0x2, R28 ;  /* 0x00000002078c7825 */ /* 0x004fc600078e021c */
[----:B------:R-:W2:Y:S01]  /*51b0*/  LDL.64 R28, [R1+0x6b0] ;  /* 0x0006b000011c7983 */ /* 0x000ea20000100a00 */
[----:B----4-:R-:W-:-:S03]  /*51c0*/  IMAD.WIDE R130, R7, 0x2, R26 ;  /* 0x0000000207827825 */ /* 0x010fc600078e021a */
[----:B------:R-:W4:Y:S01]  /*51d0*/  LDL.64 R26, [R1+0x6a8] ;  /* 0x0006a800011a7983 */ /* 0x000f220000100a00 */
[----:B-----5:R-:W-:-:S03]  /*51e0*/  IMAD.WIDE R120, R7, 0x2, R24 ;  /* 0x0000000207787825 */ /* 0x020fc600078e0218 */
[----:B------:R-:W5:Y:S01]  /*51f0*/  LDL.64 R24, [R1+0x680] ;  /* 0x0006800001187983 */ /* 0x000f620000100a00 */
[----:B---3--:R-:W-:-:S03]  /*5200*/  IMAD.WIDE R10, R7, 0x2, R32 ;  /* 0x00000002070a7825 */ /* 0x008fc600078e0220 */
[----:B------:R-:W3:Y:S04]  /*5210*/  LDL.64 R32, [R1+0x688] ;  /* 0x0006880001207983 */ /* 0x000ee80000100a00 */
[----:B------:R1:W3:Y:S01]  /*5220*/  LDG.E.U16 R129, desc[UR10][R10.64] ;  /* 0x0000000a0a817981 */ /* 0x0002e2000c1e1500 */
[----:B------:R-:W-:-:S03]  /*5230*/  IMAD.WIDE R12, R7, 0x2, R12 ;  /* 0x00000002070c7825 */ /* 0x000fc600078e020c */
[----:B------:R-:W3:Y:S04]  /*5240*/  LDG.E.U16 R120, desc[UR10][R120.64] ;  /* 0x0000000a78787981 */ /* 0x000ee8000c1e1500 */
[----:B------:R0:W3:Y:S01]  /*5250*/  LDG.E.U16 R139, desc[UR10][R12.64] ;  /* 0x0000000a0c8b7981 */ /* 0x0000e2000c1e1500 */
[----:B-1----:R-:W-:-:S03]  /*5260*/  IMAD.WIDE R10, R7, 0x2, R22 ;  /* 0x00000002070a7825 */ /* 0x002fc600078e0216 */
[----:B------:R-:W3:Y:S01]  /*5270*/  LDL.64 R22, [R1+0x678] ;  /* 0x0006780001167983 */ /* 0x000ee20000100a00 */
[----:B------:R-:W-:-:S03]  /*5280*/  IMAD.WIDE R16, R7, 0x2, R16 ;  /* 0x0000000207107825 */ /* 0x000fc600078e0210 */
[----:B------:R1:W3:Y:S01]  /*5290*/  LDG.E.U16 R37, desc[UR10][R10.64] ;  /* 0x0000000a0a257981 */ /* 0x0002e2000c1e1500 */
[----:B0-----:R-:W-:-:S03]  /*52a0*/  IMAD.WIDE R12, R7, 0x2, R18 ;  /* 0x00000002070c7825 */ /* 0x001fc600078e0212 */
[----:B------:R0:W3:Y:S01]  /*52b0*/  LDG.E.U16 R47, desc[UR10][R16.64] ;  /* 0x0000000a102f7981 */ /* 0x0000e2000c1e1500 */
[----:B------:R-:W-:-:S03]  /*52c0*/  IMAD.WIDE R14, R7, 0x2, R14 ;  /* 0x00000002070e7825 */ /* 0x000fc600078e020e */
[----:B------:R0:W3:Y:S01]  /*52d0*/  LDG.E.U16 R119, desc[UR10][R12.64] ;  /* 0x0000000a0c777981 */ /* 0x0000e2000c1e1500 */
[----:B-1----:R-:W-:-:S03]  /*52e0*/  IMAD.WIDE R10, R7, 0x2, R40 ;  /* 0x00000002070a7825 */ /* 0x002fc600078e0228 */
[----:B------:R2:W3:Y:S01]  /*52f0*/  LDG.E.U16 R46, desc[UR10][R14.64] ;  /* 0x0000000a0e2e7981 */ /* 0x0004e2000c1e1500 */
[----:B0-----:R-:W-:-:S03]  /*5300*/  IMAD.WIDE R16, R7, 0x2, R30 ;  /* 0x0000000207107825 */ /* 0x001fc600078e021e */
[----:B------:R-:W3:Y:S01]  /*5310*/  LDL.64 R30, [R1+0x658] ;  /* 0x00065800011e7983 */ /* 0x000ee20000100a00 */
[----:B------:R-:W-:-:S03]  /*5320*/  IMAD.WIDE R12, R7, 0x2, R20 ;  /* 0x00000002070c7825 */ /* 0x000fc600078e0214 */
[----:B------:R-:W3:Y:S04]  /*5330*/  LDL.64 R20, [R1+0x670] ;  /* 0x0006700001147983 */ /* 0x000ee80000100a00 */
[----:B------:R4:W3:Y:S04]  /*5340*/  LDG.E.U16 R36, desc[UR10][R12.64] ;  /* 0x0000000a0c247981 */ /* 0x0008e8000c1e1500 */
[----:B------:R-:W3:Y:S04]  /*5350*/  LDL.64 R40, [R1+0x630] ;  /* 0x0006300001287983 */ /* 0x000ee80000100a00 */
[----:B------:R-:W3:Y:S04]  /*5360*/  LDL.64 R18, [R1+0x690] ;  /* 0x0006900001127983 */ /* 0x000ee80000100a00 */
[----:B------:R-:W3:Y:S01]  /*5370*/  LDG.E.U16 R130, desc[UR10][R130.64] ;  /* 0x0000000a82827981 */ /* 0x000ee2000c1e1500 */
[----:B------:R-:W-:-:S03]  /*5380*/  SHF.L.U32 R0, R173, 0x1, RZ ;  /* 0x00000001ad007819 */ /* 0x000fc600000006ff */
[----:B------:R-:W3:Y:S01]  /*5390*/  LDG.E.U16 R140, desc[UR10][R140.64] ;  /* 0x0000000a8c8c7981 */ /* 0x000ee2000c1e1500 */
[----:B--2---:R-:W-:-:S03]  /*53a0*/  IMAD.WIDE R14, R7, 0x2, R28 ;  /* 0x00000002070e7825 */ /* 0x004fc600078e021c */
[----:B------:R-:W2:Y:S01]  /*53b0*/  LDL.64 R28, [R1+0x650] ;  /* 0x00065000011c7983 */ /* 0x000ea20000100a00 */
[----:B----4-:R-:W-:-:S03]  /*53c0*/  IMAD.WIDE R12, R7, 0x2, R26 ;  /* 0x00000002070c7825 */ /* 0x010fc600078e021a */
[----:B------:R0:W4:Y:S04]  /*53d0*/  LDG.E.U16 R27, desc[UR10][R10.64] ;  /* 0x0000000a0a1b7981 */ /* 0x000128000c1e1500 */
[----:B------:R-:W4:Y:S04]  /*53e0*/  LDG.E.U16 R15, desc[UR10][R14.64] ;  /* 0x0000000a0e0f7981 */ /* 0x000f28000c1e1500 */
[----:B------:R-:W4:Y:S01]  /*53f0*/  LDG.E.U16 R26, desc[UR10][R16.64] ;  /* 0x0000000a101a7981 */ /* 0x000f22000c1e1500 */
[----:B0-----:R-:W-:-:S03]  /*5400*/  IMAD.WIDE R10, R7, 0x2, R34 ;  /* 0x00000002070a7825 */ /* 0x001fc600078e0222 */
[----:B------:R-:W4:Y:S04]  /*5410*/  LDL.64 R34, [R1+0x648] ;  /* 0x0006480001227983 */ /* 0x000f280000100a00 */
[----:B------:R5:W4:Y:S04]  /*5420*/  LDG.E.U16 R167, desc[UR10][R10.64] ;  /* 0x0000000a0aa77981 */ /* 0x000b28000c1e1500 */
[----:B------:R0:W4:Y:S01]  /*5430*/  LDG.E.U16 R14, desc[UR10][R12.64] ;  /* 0x0000000a0c0e7981 */ /* 0x000122000c1e1500 */
[----:B-----5:R-:W-:-:S03]  /*5440*/  IMAD.WIDE R10, R7, 0x2, R24 ;  /* 0x00000002070a7825 */ /* 0x020fc600078e0218 */
[----:B------:R-:W5:Y:S01]  /*5450*/  LDL.64 R24, [R1+0x628] ;  /* 0x0006280001187983 */ /* 0x000f620000100a00 */
[----:B0-----:R-:W-:-:S03]  /*5460*/  IMAD.WIDE R12, R7, 0x2, R38 ;  /* 0x00000002070c7825 */ /* 0x001fc600078e0226 */
[----:B------:R-:W5:Y:S01]  /*5470*/  LDL.64 R38, [R1+0x620] ;  /* 0x0006200001267983 */ /* 0x000f620000100a00 */
[----:B---3--:R-:W-:-:S03]  /*5480*/  IMAD.WIDE R16, R7, 0x2, R32 ;  /* 0x0000000207107825 */ /* 0x008fc600078e0220 */
[----:B------:R0:W3:Y:S04]  /*5490*/  LDG.E.U16 R166, desc[UR10][R12.64] ;  /* 0x0000000a0ca67981 */ /* 0x0000e8000c1e1500 */
[----:B------:R-:W3:Y:S04]  /*54a0*/  LDL.64 R32, [R1+0x610] ;  /* 0x0006100001207983 */ /* 0x000ee80000100a00 */
[----:B------:R1:W3:Y:S01]  /*54b0*/  LDG.E.U16 R128, desc[UR10][R10.64] ;  /* 0x0000000a0a807981 */ /* 0x0002e2000c1e1500 */
[----:B0-----:R-:W-:-:S03]  /*54c0*/  IMAD.WIDE R12, R7, 0x2, R22 ;  /* 0x00000002070c7825 */ /* 0x001fc600078e0216 */
[----:B------:R-:W3:Y:S04]  /*54d0*/  LDL.64 R22, [R1+0x608] ;  /* 0x0006080001167983 */ /* 0x000ee80000100a00 */
[----:B------:R0:W3:Y:S01]  /*54e0*/  LDG.E.U16 R137, desc[UR10][R16.64] ;  /* 0x0000000a10897981 */ /* 0x0000e2000c1e1500 */
[----:B-1----:R-:W-:-:S03]  /*54f0*/  IMAD.WIDE R10, R7, 0x2, R20 ;  /* 0x00000002070a7825 */ /* 0x002fc600078e0214 */
[----:B------:R1:W3:Y:S04]  /*5500*/  LDG.E.U16 R127, desc[UR10][R12.64] ;  /* 0x0000000a0c7f7981 */ /* 0x0002e8000c1e1500 */
[----:B------:R-:W3:Y:S01]  /*5510*/  LDG.E.U16 R118, desc[UR10][R10.64] ;  /* 0x0000000a0a767981 */ /* 0x000ee2000c1e1500 */
[----:B0-----:R-:W-:-:S03]  /*5520*/  IMAD.WIDE R16, R7, 0x2, R44 ;  /* 0x0000000207107825 */ /* 0x001fc600078e022c */
[----:B------:R-:W3:Y:S01]  /*5530*/  LDL.64 R20, [R1+0x618] ;  /* 0x0006180001147983 */ /* 0x000ee20000100a00 */
[----:B-1----:R-:W-:-:S03]  /*5540*/  IMAD.WIDE R12, R7, 0x2, R30 ;  /* 0x00000002070c7825 */ /* 0x002fc600078e021e */
[----:B------:R-:W3:Y:S04]  /*5550*/  LDL.64 R30, [R1+0x600] ;  /* 0x00060000011e7983 */ /* 0x000ee80000100a00 */
[----:B------:R-:W3:Y:S04]  /*5560*/  LDG.E.U16 R45, desc[UR10][R16.64] ;  /* 0x0000000a102d7981 */ /* 0x000ee8000c1e1500 */
[----:B------:R0:W3:Y:S02]  /*5570*/  LDG.E.U16 R44, desc[UR10][R12.64] ;  /* 0x0000000a0c2c7981 */ /* 0x0000e4000c1e1500 */
[----:B0-----:R-:W-:-:S02]  /*5580*/  IMAD.WIDE R12, R7, 0x2, R42 ;  /* 0x00000002070c7825 */ /* 0x001fc400078e022a */
[----:B------:R-:W3:Y:S02]  /*5590*/  LDL.64 R42, [R1+0x5d8] ;  /* 0x0005d800012a7983 */ /* 0x000ee40000100a00 */
[C---:B--2---:R-:W-:Y:S02]  /*55a0*/  IMAD.WIDE R10, R7.reuse, 0x2, R28 ;  /* 0x00000002070a7825 */ /* 0x044fe400078e021c */
[----:B------:R-:W2:Y:S02]  /*55b0*/  LDL.64 R28, [R1+0x5f8] ;  /* 0x0005f800011c7983 */ /* 0x000ea40000100a00 */
[C---:B----4-:R-:W-:Y:S02]  /*55c0*/  IMAD.WIDE R16, R7.reuse, 0x2, R34 ;  /* 0x0000000207107825 */ /* 0x050fe400078e0222 */
[----:B------:R0:W4:Y:S04]  /*55d0*/  LDG.E.U16 R35, desc[UR10][R10.64] ;  /* 0x0000000a0a237981 */ /* 0x000128000c1e1500 */
[----:B------:R5:W4:Y:S01]  /*55e0*/  LDG.E.U16 R34, desc[UR10][R16.64] ;  /* 0x0000000a10227981 */ /* 0x000b22000c1e1500 */
[----:B0-----:R-:W-:-:S03]  /*55f0*/  IMAD.WIDE R10, R7, 0x2, R40 ;  /* 0x00000002070a7825 */ /* 0x001fc600078e0228 */
[----:B------:R-:W4:Y:S01]  /*5600*/  LDL.64 R40, [R1+0x5c0] ;  /* 0x0005c00001287983 */ /* 0x000f220000100a00 */
[----:B-----5:R-:W-:-:S03]  /*5610*/  IMAD.WIDE R16, R7, 0x2, R24 ;  /* 0x0000000207107825 */ /* 0x020fc600078e0218 */
[----:B------:R-:W5:Y:S04]  /*5620*/  LDG.E.U16 R24, desc[UR10][R12.64] ;  /* 0x0000000a0c187981 */ /* 0x000f68000c1e1500 */
[----:B------:R0:W4:Y:S01]  /*5630*/  LDG.E.U16 R13, desc[UR10][R10.64] ;  /* 0x0000000a0a0d7981 */ /* 0x000122000c1e1500 */
[----:B------:R-:W-:-:S03]  /*5640*/  IMAD.WIDE R18, R7, 0x2, R18 ;  /* 0x0000000207127825 */ /* 0x000fc600078e0212 */
[----:B------:R3:W4:Y:S04]  /*5650*/  LDG.E.U16 R12, desc[UR10][R16.64] ;  /* 0x0000000a100c7981 */ /* 0x000728000c1e1500 */
[----:B------:R1:W4:Y:S01]  /*5660*/  LDG.E.U16 R138, desc[UR10][R18.64] ;  /* 0x0000000a128a7981 */ /* 0x000322000c1e1500 */
[----:B0-----:R-:W-:-:S03]  /*5670*/  IMAD.WIDE R10, R7, 0x2, R38 ;  /* 0x00000002070a7825 */ /* 0x001fc600078e0226 */
[----:B------:R-:W4:Y:S01]  /*5680*/  LDL.64 R38, [R1+0x5c8] ;  /* 0x0005c80001267983 */ /* 0x000f220000100a00 */
[----:B---3--:R-:W-:-:S03]  /*5690*/  IMAD.WIDE R16, R7, 0x2, R22 ;  /* 0x0000000207107825 */ /* 0x008fc600078e0216 */
[----:B------:R-:W3:Y:S01]  /*56a0*/  LDL.64 R22, [R1+0x5b0] ;  /* 0x0005b00001167983 */ /* 0x000ee20000100a00 */
[----:B-1----:R-:W-:-:S03]  /*56b0*/  IMAD.WIDE R18, R7, 0x2, R114 ;  /* 0x0000000207127825 */ /* 0x002fc600078e0272 */
[----:B------:R-:W3:Y:S04]  /*56c0*/  LDL.64 R114, [R1+0x5e0] ;  /* 0x0005e00001727983 */ /* 0x000ee80000100a00 */
[----:B------:R0:W5:Y:S01]  /*56d0*/  LDG.E.U16 R117, desc[UR10][R18.64] ;  /* 0x0000000a12757981 */ /* 0x000162000c1e1500 */
[----:B------:R-:W-:-:S03]  /*56e0*/  IMAD.WIDE R20, R7, 0x2, R20 ;  /* 0x0000000207147825 */ /* 0x000fc600078e0214 */
[----:B------:R-:W5:Y:S04]  /*56f0*/  LDG.E.U16 R149, desc[UR10][R10.64] ;  /* 0x0000000a0a957981 */ /* 0x000f68000c1e1500 */
[----:B------:R-:W5:Y:S01]  /*5700*/  LDG.E.U16 R148, desc[UR10][R20.64] ;  /* 0x0000000a14947981 */ /* 0x000f62000c1e1500 */
[----:B0-----:R-:W-:-:S03]  /*5710*/  IMAD.WIDE R18, R7, 0x2, R112 ;  /* 0x0000000207127825 */ /* 0x001fc600078e0270 */
[----:B------:R-:W5:Y:S04]  /*5720*/  LDL.64 R112, [R1+0x5d0] ;  /* 0x0005d00001707983 */ /* 0x000f680000100a00 */
[----:B------:R0:W5:Y:S04]  /*5730*/  LDG.E.U16 R25, desc[UR10][R18.64] ;  /* 0x0000000a12197981 */ /* 0x000168000c1e1500 */
[----:B------:R2:W5:Y:S01]  /*5740*/  LDG.E.U16 R135, desc[UR10][R16.64] ;  /* 0x0000000a10877981 */ /* 0x000562000c1e1500 */
[----:B0-----:R-:W-:-:S03]  /*5750*/  IMAD.WIDE R18, R7, 0x2, R32 ;  /* 0x0000000207127825 */ /* 0x001fc600078e0220 */
[----:B------:R-:W5:Y:S01]  /*5760*/  LDL.64 R32, [R1+0x5b8] ;  /* 0x0005b80001207983 */ /* 0x000f620000100a00 */
[----:B------:R-:W-:-:S03]  /*5770*/  IMAD.WIDE R10, R7, 0x2, R30 ;  /* 0x00000002070a7825 */ /* 0x000fc600078e021e */
[----:B------:R-:W5:Y:S01]  /*5780*/  LDL.64 R30, [R1+0x590] ;  /* 0x00059000011e7983 */ /* 0x000f620000100a00 */
[----:B------:R-:W-:-:S03]  /*5790*/  IMAD.WIDE R20, R7, 0x2, R124 ;  /* 0x0000000207147825 */ /* 0x000fc600078e027c */
[----:B------:R-:W5:Y:S04]  /*57a0*/  LDG.E.U16 R126, desc[UR10][R10.64] ;  /* 0x0000000a0a7e7981 */ /* 0x000f68000c1e1500 */
[----:B------:R4:W5:Y:S04]  /*57b0*/  LDG.E.U16 R116, desc[UR10][R20.64] ;  /* 0x0000000a14747981 */ /* 0x000968000c1e1500 */
[----:B------:R0:W5:Y:S01]  /*57c0*/  LDG.E.U16 R136, desc[UR10][R18.64] ;  /* 0x0000000a12887981 */ /* 0x000162000c1e1500 */
[----:B--2---:R-:W-:-:S03]  /*57d0*/  IMAD.WIDE R16, R7, 0x2, R28 ;  /* 0x0000000207107825 */ /* 0x004fc600078e021c */
[----:B------:R-:W2:Y:S01]  /*57e0*/  LDL.64 R28, [R1+0x5a0] ;  /* 0x0005a000011c7983 */ /* 0x000ea20000100a00 */
[----:B----4-:R-:W-:-:S03]  /*57f0*/  IMAD.WIDE R20, R7, 0x2, R38 ;  /* 0x0000000207147825 */ /* 0x010fc600078e0226 */
[----:B------:R1:W4:Y:S04]  /*5800*/  LDG.E.U16 R125, desc[UR10][R16.64] ;  /* 0x0000000a107d7981 */ /* 0x000328000c1e1500 */
[----:B------:R-:W4:Y:S01]  /*5810*/  LDL.64 R38, [R1+0x560] ;  /* 0x0005600001267983 */ /* 0x000f220000100a00 */
[----:B---3--:R-:W-:-:S04]  /*5820*/  IMAD.WIDE R10, R7, 0x2, R114 ;  /* 0x00000002070a7825 */ /* 0x008fc800078e0272 */
[C---:B0-----:R-:W-:Y:S02]  /*5830*/  IMAD.WIDE R18, R7.reuse, 0x2, R122 ;  /* 0x0000000207127825 */ /* 0x041fe400078e027a */
[----:B------:R-:W3:Y:S02]  /*5840*/  LDL.64 R122, [R1+0x570] ;  /* 0x00057000017a7983 */ /* 0x000ee40000100a00 */
[C---:B-1----:R-:W-:Y:S02]  /*5850*/  IMAD.WIDE R16, R7.reuse, 0x2, R42 ;  /* 0x0000000207107825 */ /* 0x042fe400078e022a */
[----:B------:R5:W3:Y:S04]  /*5860*/  LDG.E.U16 R43, desc[UR10][R10.64] ;  /* 0x0000000a0a2b7981 */ /* 0x000ae8000c1e1500 */
[----:B------:R0:W3:Y:S04]  /*5870*/  LDG.E.U16 R115, desc[UR10][R18.64] ;  /* 0x0000000a12737981 */ /* 0x0000e8000c1e1500 */
[----:B------:R1:W3:Y:S01]  /*5880*/  LDG.E.U16 R42, desc[UR10][R16.64] ;  /* 0x0000000a102a7981 */ /* 0x0002e2000c1e1500 */
[----:B-----5:R-:W-:-:S03]  /*5890*/  IMAD.WIDE R10, R7, 0x2, R112 ;  /* 0x00000002070a7825 */ /* 0x020fc600078e0270 */
[----:B------:R-:W5:Y:S01]  /*58a0*/  LDL.64 R112, [R1+0x568] ;  /* 0x0005680001707983 */ /* 0x000f620000100a00 */
[----:B0-----:R-:W-:-:S03]  /*58b0*/  IMAD.WIDE R18, R7, 0x2, R40 ;  /* 0x0000000207127825 */ /* 0x001fc600078e0228 */
[----:B------:R-:W5:Y:S01]  /*58c0*/  LDL.64 R40, [R1+0x558] ;  /* 0x0005580001287983 */ /* 0x000f620000100a00 */
[----:B-1----:R-:W-:-:S03]  /*58d0*/  IMAD.WIDE R16, R7, 0x2, R32 ;  /* 0x0000000207107825 */ /* 0x002fc600078e0220 */
[----:B------:R0:W5:Y:S04]  /*58e0*/  LDG.E.U16 R33, desc[UR10][R10.64] ;  /* 0x0000000a0a217981 */ /* 0x000168000c1e1500 */
[----:B------:R1:W5:Y:S01]  /*58f0*/  LDG.E.U16 R32, desc[UR10][R20.64] ;  /* 0x0000000a14207981 */ /* 0x000362000c1e1500 */
[----:B0-----:R-:W-:-:S03]  /*5900*/  IMAD.WIDE R10, R7, 0x2, R22 ;  /* 0x00000002070a7825 */ /* 0x001fc600078e0216 */
[----:B------:R0:W5:Y:S01]  /*5910*/  LDG.E.U16 R23, desc[UR10][R18.64] ;  /* 0x0000000a12177981 */ /* 0x000162000c1e1500 */
[----:B-1----:R-:W-:-:S03]  /*5920*/  IMAD.WIDE R20, R7, 0x2, R160 ;  /* 0x0000000207147825 */ /* 0x002fc600078e02a0 */
[----:B------:R-:W5:Y:S04]  /*5930*/  LDL.64 R160, [R1+0x530] ;  /* 0x0005300001a07983 */ /* 0x000f680000100a00 */
[----:B------:R1:W5:Y:S01]  /*5940*/  LDG.E.U16 R22, desc[UR10][R16.64] ;  /* 0x0000000a10167981 */ /* 0x000362000c1e1500 */
[----:B0-----:R-:W-:-:S03]  /*5950*/  IMAD.WIDE R18, R7, 0x2, R162 ;  /* 0x0000000207127825 */ /* 0x001fc600078e02a2 */
[----:B------:R-:W5:Y:S04]  /*5960*/  LDL.64 R162, [R1+0x538] ;  /* 0x0005380001a27983 */ /* 0x000f680000100a00 */
[----:B------:R-:W5:Y:S01]  /*5970*/  LDG.E.U16 R11, desc[UR10][R10.64] ;  /* 0x0000000a0a0b7981 */ /* 0x000f62000c1e1500 */
[----:B-1----:R-:W-:-:S03]  /*5980*/  IMAD.WIDE R16, R7, 0x2, R30 ;  /* 0x0000000207107825 */ /* 0x002fc600078e021e */
[----:B------:R-:W5:Y:S04]  /*5990*/  LDL.64 R30, [R1+0x548] ;  /* 0x00054800011e7983 */ /* 0x000f680000100a00 */
[----:B------:R0:W5:Y:S04]  /*59a0*/  LDG.E.U16 R134, desc[UR10][R16.64] ;  /* 0x0000000a10867981 */ /* 0x000168000c1e1500 */
[----:B------:R1:W5:Y:S01]  /*59b0*/  LDG.E.U16 R10, desc[UR10][R18.64] ;  /* 0x0000000a120a7981 */ /* 0x000362000c1e1500 */
[----:B0-----:R-:W-:-:S05]  /*59c0*/  IMAD.WIDE R16, R7, 0x2, R132 ;  /* 0x0000000207107825 */ /* 0x001fca00078e0284 */
[----:B------:R-:W5:Y:S01]  /*59d0*/  LDG.E.U16 R124, desc[UR10][R16.64] ;  /* 0x0000000a107c7981 */ /* 0x000f62000c1e1500 */
[----:B-1----:R-:W-:-:S03]  /*59e0*/  IMAD.WIDE R18, R7, 0x2, R146 ;  /* 0x0000000207127825 */ /* 0x002fc600078e0292 */
[----:B------:R-:W5:Y:S04]  /*59f0*/  LDG.E.U16 R146, desc[UR10][R20.64] ;  /* 0x0000000a14927981 */ /* 0x000f68000c1e1500 */
[----:B------:R-:W5:Y:S01]  /*5a00*/  LDG.E.U16 R133, desc[UR10][R18.64] ;  /* 0x0000000a12857981 */ /* 0x000f62000c1e1500 */
[----:B--2---:R-:W-:-:S05]  /*5a10*/  IMAD.WIDE R28, R7, 0x2, R28 ;  /* 0x00000002071c7825 */ /* 0x004fca00078e021c */
[----:B------:R0:W2:Y:S02]  /*5a20*/  LDG.E.U16 R147, desc[UR10][R28.64] ;  /* 0x0000000a1c937981 */ /* 0x0000a4000c1e1500 */
[C---:B0-----:R-:W-:Y:S02]  /*5a30*/  IMAD.WIDE R28, R7.reuse, 0x2, R150 ;  /* 0x00000002071c7825 */ /* 0x041fe400078e0296 */
[----:B------:R-:W2:Y:S02]  /*5a40*/  LDL.64 R150, [R1+0x528] ;  /* 0x0005280001967983 */ /* 0x000ea40000100a00 */
[C---:B----4-:R-:W-:Y:S02]  /*5a50*/  IMAD.WIDE R16, R7.reuse, 0x2, R38 ;  /* 0x0000000207107825 */ /* 0x050fe400078e0226 */
[----:B------:R-:W4:Y:S02]  /*5a60*/  LDL.64 R38, [R1+0x520] ;  /* 0x0005200001267983 */ /* 0x000f240000100a00 */
[----:B---3--:R-:W-:-:S02]  /*5a70*/  IMAD.WIDE R20, R7, 0x2, R122 ;  /* 0x0000000207147825 */ /* 0x008fc400078e027a */
[----:B------:R0:W3:Y:S04]  /*5a80*/  LDG.E.U16 R123, desc[UR10][R28.64] ;  /* 0x0000000a1c7b7981 */ /* 0x0000e8000c1e1500 */
[----:B------:R-:W3:Y:S01]  /*5a90*/  LDG.E.U16 R114, desc[UR10][R20.64] ;  /* 0x0000000a14727981 */ /* 0x000ee2000c1e1500 */
[----:B0-----:R-:W-:-:S03]  /*5aa0*/  IMAD.WIDE R28, R7, 0x2, R158 ;  /* 0x00000002071c7825 */ /* 0x001fc600078e029e */
[----:B------:R-:W3:Y:S01]  /*5ab0*/  LDL.64 R158, [R1+0x508] ;  /* 0x00050800019e7983 */ /* 0x000ee20000100a00 */
[----:B-----5:R-:W-:-:S03]  /*5ac0*/  IMAD.WIDE R18, R7, 0x2, R112 ;  /* 0x0000000207127825 */ /* 0x020fc600078e0270 */
[----:B------:R-:W5:Y:S04]  /*5ad0*/  LDG.E.U16 R28, desc[UR10][R28.64] ;  /* 0x0000000a1c1c7981 */ /* 0x000f68000c1e1500 */
[----:B------:R0:W3:Y:S02]  /*5ae0*/  LDG.E.U16 R113, desc[UR10][R18.64] ;  /* 0x0000000a12717981 */ /* 0x0000e4000c1e1500 */
[C---:B0-----:R-:W-:Y:S02]  /*5af0*/  IMAD.WIDE R18, R7.reuse, 0x2, R40 ;  /* 0x0000000207127825 */ /* 0x041fe400078e0228 */
[----:B------:R0:W5:Y:S04]  /*5b00*/  LDG.E.U16 R41, desc[UR10][R16.64] ;  /* 0x0000000a10297981 */ /* 0x000168000c1e1500 */
[----:B------:R1:W5:Y:S01]  /*5b10*/  LDG.E.U16 R40, desc[UR10][R18.64] ;  /* 0x0000000a12287981 */ /* 0x000362000c1e1500 */
[----:B0-----:R-:W-:-:S03]  /*5b20*/  IMAD.WIDE R16, R7, 0x2, R164 ;  /* 0x0000000207107825 */ /* 0x001fc600078e02a4 */
[----:B------:R-:W5:Y:S04]  /*5b30*/  LDL.64 R164, [R1+0x4c0] ;  /* 0x0004c00001a47983 */ /* 0x000f680000100a00 */
[----:B------:R0:W5:Y:S01]  /*5b40*/  LDG.E.U16 R21, desc[UR10][R16.64] ;  /* 0x0000000a10157981 */ /* 0x000162000c1e1500 */
[----:B-1----:R-:W-:-:S03]  /*5b50*/  IMAD.WIDE R18, R7, 0x2, R162 ;  /* 0x0000000207127825 */ /* 0x002fc600078e02a2 */
[----:B------:R-:W5:Y:S04]  /*5b60*/  LDL.64 R162, [R1+0x4b8] ;  /* 0x0004b80001a27983 */ /* 0x000f680000100a00 */
[----:B------:R-:W5:Y:S01]  /*5b70*/  LDG.E.U16 R20, desc[UR10][R18.64] ;  /* 0x0000000a12147981 */ /* 0x000f62000c1e1500 */
[----:B0-----:R-:W-:-:S03]  /*5b80*/  IMAD.WIDE R16, R7, 0x2, R160 ;  /* 0x0000000207107825 */ /* 0x001fc600078e02a0 */
[----:B------:R-:W5:Y:S04]  /*5b90*/  LDL.64 R160, [R1+0x4b0] ;  /* 0x0004b00001a07983 */ /* 0x000f680000100a00 */
[----:B------:R0:W5:Y:S02]  /*5ba0*/  LDG.E.U16 R9, desc[UR10][R16.64] ;  /* 0x0000000a10097981 */ /* 0x000164000c1e1500 */
[C---:B0-----:R-:W-:Y:S02]  /*5bb0*/  IMAD.WIDE R16, R7.reuse, 0x2, R188 ;  /* 0x0000000207107825 */ /* 0x041fe400078e02bc */
[----:B------:R-:W5:Y:S04]  /*5bc0*/  LDL.64 R188, [R1+0x418] ;  /* 0x0004180001bc7983 */ /* 0x000f680000100a00 */
[----:B------:R0:W5:Y:S02]  /*5bd0*/  LDG.E.U16 R132, desc[UR10][R16.64] ;  /* 0x0000000a10847981 */ /* 0x000164000c1e1500 */
[----:B0-----:R-:W-:-:S02]  /*5be0*/  IMAD.WIDE R16, R7, 0x2, R180 ;  /* 0x0000000207107825 */ /* 0x001fc400078e02b4 */
[----:B------:R-:W5:Y:S02]  /*5bf0*/  LDL.64 R180, [R1+0x4a8] ;  /* 0x0004a80001b47983 */ /* 0x000f640000100a00 */
[C---:B------:R-:W-:Y:S02]  /*5c00*/  IMAD.WIDE R18, R7.reuse, 0x2, R204 ;  /* 0x0000000207127825 */ /* 0x040fe400078e02cc */
[----:B------:R-:W5:Y:S04]  /*5c10*/  LDL.64 R204, [R1+0x490] ;  /* 0x0004900001cc7983 */ /* 0x000f680000100a00 */
[----:B------:R-:W5:Y:S01]  /*5c20*/  LDG.E.U16 R142, desc[UR10][R18.64] ;  /* 0x0000000a128e7981 */ /* 0x000f62000c1e1500 */
[----:B--2---:R-:W-:-:S05]  /*5c30*/  IMAD.WIDE R150, R7, 0x2, R150 ;  /* 0x0000000207967825 */ /* 0x004fca00078e0296 */
[----:B------:R-:W2:Y:S01]  /*5c40*/  LDG.E.U16 R6, desc[UR10][R150.64] ;  /* 0x0000000a96067981 */ /* 0x000ea2000c1e1500 */
[----:B----4-:R-:W-:-:S05]  /*5c50*/  IMAD.WIDE R38, R7, 0x2, R38 ;  /* 0x0000000207267825 */ /* 0x010fca00078e0226 */
[----:B------:R0:W4:Y:S02]  /*5c60*/  LDG.E.U16 R145, desc[UR10][R38.64] ;  /* 0x0000000a26917981 */ /* 0x000124000c1e1500 */
[C---:B0-----:R-:W-:Y:S02]  /*5c70*/  IMAD.WIDE R38, R7.reuse, 0x2, R184 ;  /* 0x0000000207267825 */ /* 0x041fe400078e02b8 */
[----:B------:R-:W2:Y:S04]  /*5c80*/  LDL.64 R184, [R1+0x488] ;  /* 0x0004880001b87983 */ /* 0x000ea80000100a00 */
[----:B------:R0:W2:Y:S02]  /*5c90*/  LDG.E.U16 R121, desc[UR10][R38.64] ;  /* 0x0000000a26797981 */ /* 0x0000a4000c1e1500 */
[----:B0-----:R-:W-:-:S02]  /*5ca0*/  IMAD.WIDE R38, R7, 0x2, R178 ;  /* 0x0000000207267825 */ /* 0x001fc400078e02b2 */
[----:B------:R-:W2:Y:S02]  /*5cb0*/  LDL.64 R178, [R1+0x498] ;  /* 0x0004980001b27983 */ /* 0x000ea40000100a00 */
[C---:B------:R-:W-:Y:S02]  /*5cc0*/  IMAD.WIDE R150, R7.reuse, 0x2, R186 ;  /* 0x0000000207967825 */ /* 0x040fe400078e02ba */
[----:B------:R-:W4:Y:S02]  /*5cd0*/  LDL.64 R186, [R1+0x420] ;  /* 0x0004200001ba7983 */ /* 0x000f240000100a00 */
[C---:B---3--:R-:W-:Y:S02]  /*5ce0*/  IMAD.WIDE R158, R7.reuse, 0x2, R158 ;  /* 0x00000002079e7825 */ /* 0x048fe400078e029e */
[----:B------:R-:W3:Y:S02]  /*5cf0*/  LDG.E.U16 R39, desc[UR10][R38.64] ;  /* 0x0000000a26277981 */ /* 0x000ee4000c1e1500 */
[----:B------:R-:W-:-:S02]  /*5d00*/  IMAD.WIDE R18, R7, 0x2, R182 ;  /* 0x0000000207127825 */ /* 0x000fc400078e02b6 */
[----:B------:R0:W3:Y:S04]  /*5d10*/  LDG.E.U16 R131, desc[UR10][R158.64] ;  /* 0x0000000a9e837981 */ /* 0x0000e8000c1e1500 */
[----:B------:R5:W3:Y:S04]  /*5d20*/  LDG.E.U16 R112, desc[UR10][R18.64] ;  /* 0x0000000a12707981 */ /* 0x000ae8000c1e1500 */
[----:B------:R1:W3:Y:S01]  /*5d30*/  LDG.E.U16 R122, desc[UR10][R150.64] ;  /* 0x0000000a967a7981 */ /* 0x0002e2000c1e1500 */
[----:B0-----:R-:W-:-:S03]  /*5d40*/  IMAD.WIDE R158, R7, 0x2, R176 ;  /* 0x00000002079e7825 */ /* 0x001fc600078e02b0 */
[----:B------:R-:W3:Y:S01]  /*5d50*/  LDL.64 R182, [R1+0x408] ;  /* 0x0004080001b67983 */ /* 0x000ee20000100a00 */
[----:B-----5:R-:W-:-:S03]  /*5d60*/  IMAD.WIDE R18, R7, 0x2, R164 ;  /* 0x0000000207127825 */ /* 0x020fc600078e02a4 */
[----:B------:R0:W5:Y:S01]  /*5d70*/  LDG.E.U16 R38, desc[UR10][R158.64] ;  /* 0x0000000a9e267981 */ /* 0x000162000c1e1500 */
[----:B-1----:R-:W-:-:S03]  /*5d80*/  IMAD.WIDE R150, R7, 0x2, R174 ;  /* 0x0000000207967825 */ /* 0x002fc600078e02ae */
[----:B------:R-:W3:Y:S01]  /*5d90*/  LDG.E.U16 R19, desc[UR10][R18.64] ;  /* 0x0000000a12137981 */ /* 0x000ee2000c1e1500 */
[----:B------:R-:W-:-:S03]  /*5da0*/  IMAD.WIDE R30, R7, 0x2, R30 ;  /* 0x00000002071e7825 */ /* 0x000fc600078e021e */
[----:B------:R1:W3:Y:S01]  /*5db0*/  LDG.E.U16 R29, desc[UR10][R150.64] ;  /* 0x0000000a961d7981 */ /* 0x0002e2000c1e1500 */
[----:B0-----:R-:W-:-:S03]  /*5dc0*/  IMAD.WIDE R158, R7, 0x2, R162 ;  /* 0x00000002079e7825 */ /* 0x001fc600078e02a2 */
[----:B------:R-:W3:Y:S01]  /*5dd0*/  LDG.E.U16 R30, desc[UR10][R30.64] ;  /* 0x0000000a1e1e7981 */ /* 0x000ee2000c1e1500 */
[C---:B------:R-:W-:Y:S02]  /*5de0*/  IMAD R177, R173.reuse, 0x7, RZ ;  /* 0x00000007adb17824 */ /* 0x040fe400078e02ff */
[----:B------:R-:W-:Y:S01]  /*5df0*/  IMAD.WIDE R162, R173, 0x2, R154 ;  /* 0x00000002ada27825 */ /* 0x000fe200078e029a */
[----:B------:R0:W3:Y:S03]  /*5e00*/  LDG.E.U16 R18, desc[UR10][R158.64] ;  /* 0x0000000a9e127981 */ /* 0x0000e6000c1e1500 */
[C---:B------:R-:W-:Y:S01]  /*5e10*/  IMAD.WIDE R4, R7.reuse, 0x2, R4 ;  /* 0x0000000207047825 */ /* 0x040fe200078e0204 */
[----:B------:R0:W3:Y:S03]  /*5e20*/  LDG.E.U16 R31, desc[UR10][R16.64] ;  /* 0x0000000a101f7981 */ /* 0x0000e6000c1e1500 */
[----:B-1----:R-:W-:-:S02]  /*5e30*/  IMAD.WIDE R150, R7, 0x2, R160 ;  /* 0x0000000207967825 */ /* 0x002fc400078e02a0 */
[----:B------:R-:W3:Y:S02]  /*5e40*/  LDG.E.U16 R4, desc[UR10][R4.64] ;  /* 0x0000000a04047981 */ /* 0x000ee4000c1e1500 */
[----:B0-----:R-:W-:-:S04]  /*5e50*/  IMAD.WIDE R158, R0, 0x2, R152 ;  /* 0x00000002009e7825 */ /* 0x001fc800078e0298 */
[----:B------:R-:W-:-:S04]  /*5e60*/  IMAD.WIDE R160, R177, 0x2, R154 ;  /* 0x00000002b1a07825 */ /* 0x000fc800078e029a */
[----:B------:R-:W-:Y:S01]  /*5e70*/  IMAD.WIDE R164, R173, 0x2, R152 ;  /* 0x00000002ada47825 */ /* 0x000fe200078e0298 */
[----:B------:R0:W3:Y:S03]  /*5e80*/  LDG.E.U16 R5, desc[UR10][R150.64] ;  /* 0x0000000a96057981 */ /* 0x0000e6000c1e1500 */
[----:B------:R-:W-:-:S04]  /*5e90*/  IMAD.WIDE R162, R7, 0x2, R162 ;  /* 0x0000000207a27825 */ /* 0x000fc800078e02a2 */
[C---:B------:R-:W-:Y:S01]  /*5ea0*/  IMAD.WIDE R158, R7.reuse, 0x2, R158 ;  /* 0x00000002079e7825 */ /* 0x040fe200078e029e */
[----:B------:R1:W3:Y:S03]  /*5eb0*/  LDG.E.U16 R141, desc[UR10][R162.64] ;  /* 0x0000000aa28d7981 */ /* 0x0002e6000c1e1500 */
[----:B------:R-:W-:-:S04]  /*5ec0*/  IMAD.WIDE R16, R7, 0x2, R168 ;  /* 0x0000000207107825 */ /* 0x000fc800078e02a8 */
[C---:B------:R-:W-:Y:S02]  /*5ed0*/  IMAD.WIDE R160, R7.reuse, 0x2, R160 ;  /* 0x0000000207a07825 */ /* 0x040fe400078e02a0 */
[----:B------:R-:W3:Y:S02]  /*5ee0*/  LDG.E.U16 R17, desc[UR10][R16.64] ;  /* 0x0000000a10117981 */ /* 0x000ee4000c1e1500 */
[----:B------:R-:W-:-:S04]  /*5ef0*/  IMAD.WIDE R164, R7, 0x2, R164 ;  /* 0x0000000207a47825 */ /* 0x000fc800078e02a4 */
[----:B0-----:R-:W-:Y:S01]  /*5f00*/  IMAD.WIDE R150, R0, 0x2, R154 ;  /* 0x0000000200967825 */ /* 0x001fe200078e029a */
[----:B------:R-:W3:Y:S03]  /*5f10*/  LDG.E.U16 R170, desc[UR10][R164.64] ;  /* 0x0000000aa4aa7981 */ /* 0x000ee6000c1e1500 */
[----:B-1----:R-:W-:Y:S01]  /*5f20*/  IMAD R162, R173, 0x3, RZ ;  /* 0x00000003ada27824 */ /* 0x002fe200078e02ff */
[----:B------:R0:W3:Y:S01]  /*5f30*/  LDG.E.U16 R0, desc[UR10][R158.64] ;  /* 0x0000000a9e007981 */ /* 0x0000e2000c1e1500 */
[----:B------:R-:W-:-:S03]  /*5f40*/  IMAD.WIDE R2, R7, 0x2, R2 ;  /* 0x0000000207027825 */ /* 0x000fc600078e0202 */
[----:B------:R1:W3:Y:S01]  /*5f50*/  LDG.E.U16 R16, desc[UR10][R160.64] ;  /* 0x0000000aa0107981 */ /* 0x0002e2000c1e1500 */
[----:B------:R-:W-:-:S03]  /*5f60*/  IMAD.WIDE R150, R7, 0x2, R150 ;  /* 0x0000000207967825 */ /* 0x000fc600078e0296 */
[----:B------:R-:W3:Y:S01]  /*5f70*/  LDG.E.U16 R3, desc[UR10][R2.64] ;  /* 0x0000000a02037981 */ /* 0x000ee2000c1e1500 */
[----:B0-----:R-:W-:Y:S02]  /*5f80*/  IMAD.SHL.U32 R158, R173, 0x4, RZ ;  /* 0x00000004ad9e7824 */ /* 0x001fe400078e00ff */
[----:B-1----:R-:W-:-:S04]  /*5f90*/  IMAD.WIDE R160, R162, 0x2, R152 ;  /* 0x00000002a2a07825 */ /* 0x002fc800078e0298 */
[----:B------:R-:W-:Y:S01]  /*5fa0*/  IMAD.WIDE R162, R162, 0x2, R154 ;  /* 0x00000002a2a27825 */ /* 0x000fe200078e029a */
[----:B------:R0:W3:Y:S03]  /*5fb0*/  LDG.E.U16 R2, desc[UR10][R150.64] ;  /* 0x0000000a96027981 */ /* 0x0000e6000c1e1500 */
[----:B------:R-:W-:-:S04]  /*5fc0*/  IMAD.WIDE R164, R158, 0x2, R152 ;  /* 0x000000029ea47825 */ /* 0x000fc800078e0298 */
[----:B------:R-:W-:-:S04]  /*5fd0*/  IMAD.WIDE R158, R158, 0x2, R154 ;  /* 0x000000029e9e7825 */ /* 0x000fc800078e029a */
[----:B------:R-:W-:Y:S02]  /*5fe0*/  IMAD R174, R173, 0x5, RZ ;  /* 0x00000005adae7824 */ /* 0x000fe400078e02ff */
[----:B------:R-:W-:-:S04]  /*5ff0*/  IMAD.WIDE R160, R7, 0x2, R160 ;  /* 0x0000000207a07825 */ /* 0x000fc800078e02a0 */
[C---:B------:R-:W-:Y:S01]  /*6000*/  IMAD.WIDE R162, R7.reuse, 0x2, R162 ;  /* 0x0000000207a27825 */ /* 0x040fe200078e02a2 */
[----:B------:R1:W3:Y:S03]  /*6010*/  LDG.E.U16 R168, desc[UR10][R160.64] ;  /* 0x0000000aa0a87981 */ /* 0x0002e6000c1e1500 */
[----:B0-----:R-:W-:Y:S01]  /*6020*/  IMAD.WIDE R150, R174, 0x2, R152 ;  /* 0x00000002ae967825 */ /* 0x001fe200078e0298 */
[----:B------:R0:W3:Y:S03]  /*6030*/  LDG.E.U16 R169, desc[UR10][R162.64] ;  /* 0x0000000aa2a97981 */ /* 0x0000e6000c1e1500 */
[----:B------:R-:W-:-:S04]  /*6040*/  IMAD.WIDE R158, R7, 0x2, R158 ;  /* 0x00000002079e7825 */ /* 0x000fc800078e029e */
[----:B------:R-:W-:Y:S02]  /*6050*/  IMAD R176, R173, 0x6, RZ ;  /* 0x00000006adb07824 */ /* 0x000fe400078e02ff */
[----:B-1----:R-:W-:Y:S02]  /*6060*/  IMAD.WIDE R160, R174, 0x2, R154 ;  /* 0x00000002aea07825 */ /* 0x002fe400078e029a */
[----:B------:R1:W3:Y:S02]  /*6070*/  LDG.E.U16 R174, desc[UR10][R158.64] ;  /* 0x0000000a9eae7981 */ /* 0x0002e4000c1e1500 */
[----:B0-----:R-:W-:-:S04]  /*6080*/  IMAD.WIDE R162, R7, 0x2, R150 ;  /* 0x0000000207a27825 */ /* 0x001fc800078e0296 */
[----:B------:R-:W-:Y:S01]  /*6090*/  IMAD.WIDE R150, R176, 0x2, R152 ;  /* 0x00000002b0967825 */ /* 0x000fe200078e0298 */
[----:B------:R-:W3:Y:S03]  /*60a0*/  LDG.E.U16 R175, desc[UR10][R162.64] ;  /* 0x0000000aa2af7981 */ /* 0x000ee6000c1e1500 */
[C---:B-1----:R-:W-:Y:S02]  /*60b0*/  IMAD.WIDE R158, R7.reuse, 0x2, R180 ;  /* 0x00000002079e7825 */ /* 0x042fe400078e02b4 */
[----:B------:R-:W3:Y:S02]  /*60c0*/  LDL.64 R180, [R1+0x478] ;  /* 0x0004780001b47983 */ /* 0x000ee40000100a00 */
[----:B------:R-:W-:-:S04]  /*60d0*/  IMAD.WIDE R160, R7, 0x2, R160 ;  /* 0x0000000207a07825 */ /* 0x000fc800078e02a0 */
[C---:B------:R-:W-:Y:S02]  /*60e0*/  IMAD.WIDE R150, R7.reuse, 0x2, R150 ;  /* 0x0000000207967825 */ /* 0x040fe400078e0296 */
[----:B------:R-:W5:Y:S02]  /*60f0*/  LDG.E.U16 R160, desc[UR10][R160.64] ;  /* 0x0000000aa0a07981 */ /* 0x000f64000c1e1500 */
[----:B------:R-:W-:-:S05]  /*6100*/  IMAD.WIDE R164, R7, 0x2, R164 ;  /* 0x0000000207a47825 */ /* 0x000fca00078e02a4 */
[----:B------:R0:W5:Y:S04]  /*6110*/  LDG.E.U16 R173, desc[UR10][R164.64] ;  /* 0x0000000aa4ad7981 */ /* 0x000168000c1e1500 */
[----:B------:R1:W5:Y:S01]  /*6120*/  LDG.E.U16 R161, desc[UR10][R150.64] ;  /* 0x0000000a96a17981 */ /* 0x000362000c1e1500 */
[----:B0-----:R-:W-:-:S04]  /*6130*/  IMAD.WIDE R164, R177, 0x2, R152 ;  /* 0x00000002b1a47825 */ /* 0x001fc800078e0298 */
[----:B-1----:R-:W-:Y:S02]  /*6140*/  IMAD.WIDE R150, R7, 0x2, R214 ;  /* 0x0000000207967825 */ /* 0x002fe400078e02d6 */
[----:B------:R-:W5:Y:S04]  /*6150*/  LDL.64 R214, [R1+0x450] ;  /* 0x0004500001d67983 */ /* 0x000f680000100a00 */
[----:B------:R0:W5:Y:S01]  /*6160*/  LDG.E.U16 R177, desc[UR10][R150.64] ;  /* 0x0000000a96b17981 */ /* 0x000162000c1e1500 */
[----:B------:R-:W-:-:S03]  /*6170*/  IMAD.WIDE R162, R176, 0x2, R154 ;  /* 0x00000002b0a27825 */ /* 0x000fc600078e029a */
[----:B------:R-:W5:Y:S01]  /*6180*/  LDG.E.U16 R176, desc[UR10][R158.64] ;  /* 0x0000000a9eb07981 */ /* 0x000f62000c1e1500 */
[----:B0-----:R-:W-:-:S03]  /*6190*/  IMAD.WIDE R150, R7, 0x2, R204 ;  /* 0x0000000207967825 */ /* 0x001fc600078e02cc */
[----:B------:R-:W5:Y:S01]  /*61a0*/  LDL.64 R204, [R1+0x470] ;  /* 0x0004700001cc7983 */ /* 0x000f620000100a00 */
[----:B------:R-:W-:-:S06]  /*61b0*/  IMAD.WIDE R162, R7, 0x2, R162 ;  /* 0x0000000207a27825 */ /* 0x000fcc00078e02a2 */
[----:B------:R-:W5:Y:S04]  /*61c0*/  LDG.E.U16 R162, desc[UR10][R162.64] ;  /* 0x0000000aa2a27981 */ /* 0x000f68000c1e1500 */
[----:B------:R0:W5:Y:S02]  /*61d0*/  LDG.E.U16 R163, desc[UR10][R150.64] ;  /* 0x0000000a96a37981 */ /* 0x000164000c1e1500 */
[C---:B0-----:R-:W-:Y:S02]  /*61e0*/  IMAD.WIDE R150, R7.reuse, 0x2, R210 ;  /* 0x0000000207967825 */ /* 0x041fe400078e02d2 */
[----:B------:R-:W5:Y:S02]  /*61f0*/  LDL.64 R210, [R1+0x460] ;  /* 0x0004600001d27983 */ /* 0x000f640000100a00 */
[----:B------:R-:W-:-:S06]  /*6200*/  IMAD.WIDE R164, R7, 0x2, R164 ;  /* 0x0000000207a47825 */ /* 0x000fcc00078e02a4 */
[----:B------:R-:W5:Y:S01]  /*6210*/  LDG.E.U16 R164, desc[UR10][R164.64] ;  /* 0x0000000aa4a47981 */ /* 0x000f62000c1e1500 */
[----:B--2---:R-:W-:-:S05]  /*6220*/  IMAD.WIDE R158, R7, 0x2, R178 ;  /* 0x00000002079e7825 */ /* 0x004fca00078e02b2 */
[----:B------:R0:W2:Y:S02]  /*6230*/  LDG.E.U16 R178, desc[UR10][R158.64] ;  /* 0x0000000a9eb27981 */ /* 0x0000a4000c1e1500 */
[C---:B0-----:R-:W-:Y:S02]  /*6240*/  IMAD.WIDE R158, R7.reuse, 0x2, R184 ;  /* 0x00000002079e7825 */ /* 0x041fe400078e02b8 */
[----:B------:R-:W2:Y:S04]  /*6250*/  LDL.64 R184, [R1+0x468] ;  /* 0x0004680001b87983 */ /* 0x000ea80000100a00 */
[----:B------:R-:W2:Y:S04]  /*6260*/  LDG.E.U16 R158, desc[UR10][R158.64] ;  /* 0x0000000a9e9e7981 */ /* 0x000ea8000c1e1500 */
[----:B------:R4:W2:Y:S02]  /*6270*/  LDG.E.U16 R159, desc[UR10][R150.64] ;  /* 0x0000000a969f7981 */ /* 0x0008a4000c1e1500 */
[----:B----4-:R-:W-:-:S02]  /*6280*/  IMAD.WIDE R150, R7, 0x2, R186 ;  /* 0x0000000207967825 */ /* 0x010fc400078e02ba */
[----:B------:R-:W4:Y:S04]  /*6290*/  LDL.64 R186, [R1+0x458] ;  /* 0x0004580001ba7983 */ /* 0x000f280000100a00 */
[----:B------:R0:W4:Y:S02]  /*62a0*/  LDG.E.U16 R165, desc[UR10][R150.64] ;  /* 0x0000000a96a57981 */ /* 0x000124000c1e1500 */
[C---:B0-----:R-:W-:Y:S02]  /*62b0*/  IMAD.WIDE R150, R7.reuse, 0x2, R188 ;  /* 0x0000000207967825 */ /* 0x041fe400078e02bc */
[----:B------:R-:W4:Y:S04]  /*62c0*/  LDL.64 R188, [R1+0x400] ;  /* 0x0004000001bc7983 */ /* 0x000f280000100a00 */
[----:B------:R3:W4:Y:S02]  /*62d0*/  LDG.E.U16 R179, desc[UR10][R150.64] ;  /* 0x0000000a96b37981 */ /* 0x000724000c1e1500 */
[----:B---3--:R-:W-:-:S05]  /*62e0*/  IMAD.WIDE R150, R7, 0x2, R180 ;  /* 0x0000000207967825 */ /* 0x008fca00078e02b4 */
[----:B------:R0:W3:Y:S02]  /*62f0*/  LDG.E.U16 R180, desc[UR10][R150.64] ;  /* 0x0000000a96b47981 */ /* 0x0000e4000c1e1500 */
[C---:B0-----:R-:W-:Y:S02]  /*6300*/  IMAD.WIDE R150, R7.reuse, 0x2, R206 ;  /* 0x0000000207967825 */ /* 0x041fe400078e02ce */
[----:B------:R-:W3:Y:S04]  /*6310*/  LDL.64 R206, [R1+0x3e8] ;  /* 0x0003e80001ce7983 */ /* 0x000ee80000100a00 */
[----:B------:R0:W3:Y:S02]  /*6320*/  LDG.E.U16 R181, desc[UR10][R150.64] ;  /* 0x0000000a96b57981 */ /* 0x0000e4000c1e1500 */
[----:B0-----:R-:W-:-:S05]  /*6330*/  IMAD.WIDE R150, R7, 0x2, R182 ;  /* 0x0000000207967825 */ /* 0x001fca00078e02b6 */
[----:B------:R5:W3:Y:S02]  /*6340*/  LDG.E.U16 R182, desc[UR10][R150.64] ;  /* 0x0000000a96b67981 */ /* 0x000ae4000c1e1500 */
[C---:B-----5:R-:W-:Y:S02]  /*6350*/  IMAD.WIDE R150, R7.reuse, 0x2, R204 ;  /* 0x0000000207967825 */ /* 0x060fe400078e02cc */
[----:B------:R-:W5:Y:S04]  /*6360*/  LDL.64 R204, [R1+0x3f0] ;  /* 0x0003f00001cc7983 */ /* 0x000f680000100a00 */
[----:B------:R2:W3:Y:S02]  /*6370*/  LDG.E.U16 R183, desc[UR10][R150.64] ;  /* 0x0000000a96b77981 */ /* 0x0004e4000c1e1500 */
[----:B--2---:R-:W-:-:S05]  /*6380*/  IMAD.WIDE R150, R7, 0x2, R184 ;  /* 0x0000000207967825 */ /* 0x004fca00078e02b8 */
[----:B------:R0:W2:Y:S02]  /*6390*/  LDG.E.U16 R184, desc[UR10][R150.64] ;  /* 0x0000000a96b87981 */ /* 0x0000a4000c1e1500 */
[C---:B0-----:R-:W-:Y:S02]  /*63a0*/  IMAD.WIDE R150, R7.reuse, 0x2, R210 ;  /* 0x0000000207967825 */ /* 0x041fe400078e02d2 */
[----:B------:R-:W2:Y:S04]  /*63b0*/  LDL.64 R210, [R1+0x440] ;  /* 0x0004400001d27983 */ /* 0x000ea80000100a00 */
[----:B------:R4:W2:Y:S02]  /*63c0*/  LDG.E.U16 R185, desc[UR10][R150.64] ;  /* 0x0000000a96b97981 */ /* 0x0008a4000c1e1500 */
[----:B----4-:R-:W-:-:S05]  /*63d0*/  IMAD.WIDE R150, R7, 0x2, R186 ;  /* 0x0000000207967825 */ /* 0x010fca00078e02ba */
[----:B------:R0:W4:Y:S02]  /*63e0*/  LDG.E.U16 R186, desc[UR10][R150.64] ;  /* 0x0000000a96ba7981 */ /* 0x000124000c1e1500 */
[C---:B0-----:R-:W-:Y:S02]  /*63f0*/  IMAD.WIDE R150, R7.reuse, 0x2, R214 ;  /* 0x0000000207967825 */ /* 0x041fe400078e02d6 */
[----:B------:R-:W4:Y:S04]  /*6400*/  LDL.64 R214, [R1+0x3e0] ;  /* 0x0003e00001d67983 */ /* 0x000f280000100a00 */
[----:B------:R0:W4:Y:S02]  /*6410*/  LDG.E.U16 R187, desc[UR10][R150.64] ;  /* 0x0000000a96bb7981 */ /* 0x000124000c1e1500 */
[----:B0-----:R-:W-:-:S05]  /*6420*/  IMAD.WIDE R150, R7, 0x2, R188 ;  /* 0x0000000207967825 */ /* 0x001fca00078e02bc */
[----:B------:R0:W4:Y:S02]  /*6430*/  LDG.E.U16 R188, desc[UR10][R150.64] ;  /* 0x0000000a96bc7981 */ /* 0x000124000c1e1500 */
[C---:B0-----:R-:W-:Y:S02]  /*6440*/  IMAD.WIDE R150, R7.reuse, 0x2, R222 ;  /* 0x0000000207967825 */ /* 0x041fe400078e02de */
[----:B------:R-:W4:Y:S04]  /*6450*/  LDL.64 R222, [R1+0x3b0] ;  /* 0x0003b00001de7983 */ /* 0x000f280000100a00 */
[----:B------:R0:W4:Y:S02]  /*6460*/  LDG.E.U16 R189, desc[UR10][R150.64] ;  /* 0x0000000a96bd7981 */ /* 0x000124000c1e1500 */
[----:B0-----:R-:W-:-:S02]  /*6470*/  IMAD.WIDE R150, R7, 0x2, R218 ;  /* 0x0000000207967825 */ /* 0x001fc400078e02da */
[----:B------:R-:W4:Y:S04]  /*6480*/  LDL.64 R218, [R1+0x3d8] ;  /* 0x0003d80001da7983 */ /* 0x000f280000100a00 */
[----:B------:R5:W4:Y:S02]  /*6490*/  LDG.E.U16 R192, desc[UR10][R150.64] ;  /* 0x0000000a96c07981 */ /* 0x000b24000c1e1500 */
[C---:B-----5:R-:W-:Y:S02]  /*64a0*/  IMAD.WIDE R150, R7.reuse, 0x2, R204 ;  /* 0x0000000207967825 */ /* 0x060fe400078e02cc */
[----:B------:R-:W5:Y:S04]  /*64b0*/  LDL.64 R204, [R1+0x438] ;  /* 0x0004380001cc7983 */ /* 0x000f680000100a00 */
[----:B------:R3:W5:Y:S02]  /*64c0*/  LDG.E.U16 R194, desc[UR10][R150.64] ;  /* 0x0000000a96c27981 */ /* 0x000764000c1e1500 */
[----:B---3--:R-:W-:-:S02]  /*64d0*/  IMAD.WIDE R150, R7, 0x2, R206 ;  /* 0x0000000207967825 */ /* 0x008fc400078e02ce */
[----:B------:R-:W3:Y:S04]  /*64e0*/  LDL.64 R206, [R1+0x3c8] ;  /* 0x0003c80001ce7983 */ /* 0x000ee80000100a00 */
[----:B------:R2:W3:Y:S02]  /*64f0*/  LDG.E.U16 R196, desc[UR10][R150.64] ;  /* 0x0000000a96c47981 */ /* 0x0004e4000c1e1500 */
[C---:B--2---:R-:W-:Y:S02]  /*6500*/  IMAD.WIDE R150, R7.reuse, 0x2, R210 ;  /* 0x0000000207967825 */ /* 0x044fe400078e02d2 */
[----:B------:R-:W2:Y:S04]  /*6510*/  LDL.64 R210, [R1+0x3c0] ;  /* 0x0003c00001d27983 */ /* 0x000ea80000100a00 */
[----:B------:R4:W2:Y:S02]  /*6520*/  LDG.E.U16 R198, desc[UR10][R150.64] ;  /* 0x0000000a96c67981 */ /* 0x0008a4000c1e1500 */
[----:B----4-:R-:W-:-:S02]  /*6530*/  IMAD.WIDE R150, R7, 0x2, R214 ;  /* 0x0000000207967825 */ /* 0x010fc400078e02d6 */
[----:B------:R-:W4:Y:S04]  /*6540*/  LDL.64 R214, [R1+0x428] ;  /* 0x0004280001d67983 */ /* 0x000f280000100a00 */
[----:B------:R0:W4:Y:S02]  /*6550*/  LDG.E.U16 R200, desc[UR10][R150.64] ;  /* 0x0000000a96c87981 */ /* 0x000124000c1e1500 */
[C---:B0-----:R-:W-:Y:S02]  /*6560*/  IMAD.WIDE R150, R7.reuse, 0x2, R218 ;  /* 0x0000000207967825 */ /* 0x041fe400078e02da */
[----:B------:R-:W4:Y:S04]  /*6570*/  LDL.64 R218, [R1+0x3a8] ;  /* 0x0003a80001da7983 */ /* 0x000f280000100a00 */
[----:B------:R5:W4:Y:S02]  /*6580*/  LDG.E.U16 R202, desc[UR10][R150.64] ;  /* 0x0000000a96ca7981 */ /* 0x000b24000c1e1500 */
[----:B-----5:R-:W-:-:S05]  /*6590*/  IMAD.WIDE R150, R7, 0x2, R204 ;  /* 0x0000000207967825 */ /* 0x020fca00078e02cc */
[----:B------:R0:W5:Y:S02]  /*65a0*/  LDG.E.U16 R204, desc[UR10][R150.64] ;  /* 0x0000000a96cc7981 */ /* 0x000164000c1e1500 */
[C---:B0-----:R-:W-:Y:S02]  /*65b0*/  IMAD.WIDE R150, R7.reuse, 0x2, R232 ;  /* 0x0000000207967825 */ /* 0x041fe400078e02e8 */
[----:B------:R-:W5:Y:S04]  /*65c0*/  LDL.64 R232, [R1+0x370] ;  /* 0x0003700001e87983 */ /* 0x000f680000100a00 */
[----:B------:R3:W5:Y:S02]  /*65d0*/  LDG.E.U16 R205, desc[UR10][R150.64] ;  /* 0x0000000a96cd7981 */ /* 0x000764000c1e1500 */
[----:B---3--:R-:W-:-:S05]  /*65e0*/  IMAD.WIDE R150, R7, 0x2, R206 ;  /* 0x0000000207967825 */ /* 0x008fca00078e02ce */
[----:B------:R0:W3:Y:S02]  /*65f0*/  LDG.E.U16 R206, desc[UR10][R150.64] ;  /* 0x0000000a96ce7981 */ /* 0x0000e4000c1e1500 */
[C---:B0-----:R-:W-:Y:S02]  /*6600*/  IMAD.WIDE R150, R7.reuse, 0x2, R228 ;  /* 0x0000000207967825 */ /* 0x041fe400078e02e4 */
[----:B------:R-:W3:Y:S04]  /*6610*/  LDL.64 R228, [R1+0x368] ;  /* 0x0003680001e47983 */ /* 0x000ee80000100a00 */
        /* <DEDUP_REMOVED lines=9> */
[----:B------:R-:W2:Y:S04]  /*66b0*/  LDL.64 R222, [R1+0x358] ;  /* 0x0003580001de7983 */ /* 0x000ea80000100a00 */
[----:B------:R0:W2:Y:S02]  /*66c0*/  LDG.E.U16 R215, desc[UR10][R150.64] ;  /* 0x0000000a96d77981 */ /* 0x0000a4000c1e1500 */
[----:B0-----:R-:W-:-:S02]  /*66d0*/  IMAD.WIDE R150, R7, 0x2, R218 ;  /* 0x0000000207967825 */ /* 0x001fc400078e02da */
[----:B------:R-:W2:Y:S04]  /*66e0*/  LDL.64 R218, [R1+0x350] ;  /* 0x0003500001da7983 */ /* 0x000ea80000100a00 */
[----:B------:R0:W2:Y:S02]  /*66f0*/  LDG.E.U16 R150, desc[UR10][R150.64] ;  /* 0x0000000a96967981 */ /* 0x0000a4000c1e1500 */
[----:B0-----:R-:W0:Y:S02]  /*6700*/  S2R R151, SR_TID.X ;  /* 0x0000000000977919 */ /* 0x001e240000002100 */
[----:B0-----:R-:W-:-:S04]  /*6710*/  LOP3.LUT R151, R151, 0xff, RZ, 0xc0, !PT ;  /* 0x000000ff97977812 */ /* 0x001fc800078ec0ff */
[----:B------:R-:W-:Y:S01]  /*6720*/  SHF.L.U32 R151, R151, 0x1, RZ ;  /* 0x0000000197977819 */ /* 0x000fe200000006ff */
[----:B------:R-:W-:Y:S06]  /*6730*/  BAR.SYNC.DEFER_BLOCKING 0x0 ;  /* 0x0000000000007b1d */ /* 0x000fec0000010000 */
[----:B------:R0:W-:Y:S04]  /*6740*/  STS.U16 [R151+UR6+0x2000], R3 ;  /* 0x0020000397007988 */ /* 0x0001e80008000406 */
[----:B------:R-:W-:Y:S01]  /*6750*/  STS.U16 [R151+UR6], R172 ;  /* 0x000000ac97007988 */ /* 0x000fe20008000406 */
[----:B0-----:R-:W-:-:S03]  /*6760*/  LOP3.LUT R3, R151, 0x10, RZ, 0x3c, !PT ;  /* 0x0000001097037812 */ /* 0x001fc600078e3cff */
[----:B------:R-:W-:Y:S04]  /*6770*/  STS.U16 [R151+UR6+0x200], R171 ;  /* 0x000200ab97007988 */ /* 0x000fe80008000406 */
[----:B------:R-:W-:Y:S04]  /*6780*/  STS.U16 [R151+UR6+0x2200], R4 ;  /* 0x0022000497007988 */ /* 0x000fe80008000406 */
[----:B------:R-:W-:Y:S04]  /*6790*/  STS.U16 [R151+UR6+0x4000], R167 ;  /* 0x004000a797007988 */ /* 0x000fe80008000406 */
[----:B------:R0:W-:Y:S04]  /*67a0*/  STS.U16 [R151+UR6+0x4200], R166 ;  /* 0x004200a697007988 */ /* 0x0001e80008000406 */
        /* <DEDUP_REMOVED lines=11> */
[----:B------:R5:W-:Y:S04]  /*6860*/  STS.U16 [R3+UR6+0x4600], R137 ;  /* 0x0046008903007988 */ /* 0x000be80008000406 */
[----:B0-----:R-:W2:Y:S01]  /*6870*/  LDL.64 R166, [R1+0x390] ;  /* 0x0003900001a67983 */ /* 0x001ea20000100a00 */
[----:B-1----:R-:W-:-:S03]  /*6880*/  LOP3.LUT R131, R249, 0x7, RZ, 0xc0, !PT ;  /* 0x00000007f9837812 */ /* 0x002fc600078ec0ff */
[----:B------:R-:W2:Y:S01]  /*6890*/  LDL.64 R148, [R1+0x398] ;  /* 0x0003980001947983 */ /* 0x000ea20000100a00 */
[----:B-----5:R-:W-:Y:S01]  /*68a0*/  LOP3.LUT R137, R249, 0xe0, RZ, 0xc0, !PT ;  /* 0x000000e0f9897812 */ /* 0x020fe200078ec0ff */
[----:B------:R-:W-:Y:S02]  /*68b0*/  IMAD.SHL.U32 R4, R131, 0x10, RZ ;  /* 0x0000001083047824 */ /* 0x000fe400078e00ff */
[----:B------:R-:W-:Y:S02]  /*68c0*/  STS.U16 [R3+UR6+0x400], R170 ;  /* 0x000400aa03007988 */ /* 0x000fe40008000406 */
[----:B------:R-:W-:Y:S02]  /*68d0*/  IMAD R4, R137, 0x100, R4 ;  /* 0x0000010089047824 */ /* 0x000fe400078e0204 */
        /* <DEDUP_REMOVED lines=10> */
[----:B------:R-:W-:Y:S01]  /*6980*/  STS.U16 [R3+UR6+0xc600], R158 ;  /* 0x00c6009e03007988 */ /* 0x000fe20008000406 */
[----:B0-----:R-:W-:-:S03]  /*6990*/  SHF.L.U32 R132, R249, 0x1, RZ ;  /* 0x00000001f9847819 */ /* 0x001fc600000006ff */
[----:B------:R-:W-:Y:S04]  /*69a0*/  STS.U16 [R3+UR6+0xe400], R181 ;  /* 0x00e400b503007988 */ /* 0x000fe80008000406 */
[----:B------:R0:W-:Y:S01]  /*69b0*/  STS.U16 [R3+UR6+0xe600], R182 ;  /* 0x00e600b603007988 */ /* 0x0001e20008000406 */
[----:B------:R-:W-:-:S03]  /*69c0*/  LOP3.LUT R4, R4, 0x30, R132, 0x78, !PT ;  /* 0x0000003004047812 */ /* 0x000fc600078e7884 */
[----:B------:R-:W5:Y:S04]  /*69d0*/  LDL.64 R146, [R1+0x3a0] ;  /* 0x0003a00001927983 */ /* 0x000f680000100a00 */
[----:B------:R-:W2:Y:S01]  /*69e0*/  LDL.64 R138, [R1+0x288] ;  /* 0x00028800018a7983 */ /* 0x000ea20000100a00 */
[----:B0-----:R-:W-:-:S03]  /*69f0*/  SHF.L.U32 R3, R249, 0x3, RZ ;  /* 0x00000003f9037819 */ /* 0x001fc600000006ff */
[----:B------:R-:W2:Y:S01]  /*6a00*/  LDL.64 R140, [R1+0x210] ;  /* 0x00021000018c7983 */ /* 0x000ea20000100a00 */
[----:B------:R-:W-:Y:S02]  /*6a10*/  LOP3.LUT R3, R3, 0x30, RZ, 0xc0, !PT ;  /* 0x0000003003037812 */ /* 0x000fe400078ec0ff */
[----:B------:R-:W-:-:S03]  /*6a20*/  LEA R4, R131, R4, 0xa ;  /* 0x0000000483047211 */ /* 0x000fc600078e50ff */
[----:B------:R-:W-:Y:S01]  /*6a30*/  IMAD R3, R131, 0x40, R3 ;  /* 0x0000004083037824 */ /* 0x000fe200078e0203 */
[----:B------:R-:W-:-:S05]  /*6a40*/  LOP3.LUT R131, R151, 0x20, RZ, 0x3c, !PT ;  /* 0x0000002097837812 */ /* 0x000fca00078e3cff */
[----:B------:R0:W-:Y:S04]  /*6a50*/  STS.U16 [R131+UR6+0x800], R0 ;  /* 0x0008000083007988 */ /* 0x0001e80008000406 */
[----:B------:R1:W-:Y:S01]  /*6a60*/  STS.U16 [R131+UR6+0xa00], R2 ;  /* 0x000a000283007988 */ /* 0x0003e20008000406 */
[----:B0-----:R-:W-:-:S03]  /*6a70*/  LOP3.LUT R0, R151, 0x30, RZ, 0x3c, !PT ;  /* 0x0000003097007812 */ /* 0x001fc600078e3cff */
        /* <DEDUP_REMOVED lines=12> */
[----:B------:R-:W-:Y:S04]  /*6b40*/  STS.U16 [R131+UR6+0xe800], R188 ;  /* 0x00e800bc83007988 */ /* 0x000fe80008000406 */
[----:B------:R3:W-:Y:S04]  /*6b50*/  STS.U16 [R131+UR6+0xea00], R189 ;  /* 0x00ea00bd83007988 */ /* 0x0007e80008000406 */
[----:B------:R4:W-:Y:S01]  /*6b60*/  STS.U16 [R0+UR6+0xac00], R112 ;  /* 0x00ac007000007988 */ /* 0x0009e20008000406 */
[----:B-1----:R-:W-:-:S02]  /*6b70*/  LOP3.LUT R2, R151, 0x40, RZ, 0x3c, !PT ;  /* 0x0000004097027812 */ /* 0x002fc400078e3cff */
[----:B------:R-:W-:Y:S01]  /*6b80*/  LOP3.LUT R3, R3, 0x10, R132, 0x78, !PT ;  /* 0x0000001003037812 */ /* 0x000fe200078e7884 */
[----:B0-----:R-:W5:Y:S04]  /*6b90*/  LDL.64 R158, [R1+0x238] ;  /* 0x00023800019e7983 */ /* 0x001f680000100a00 */
[----:B---3--:R-:W3:Y:S01]  /*6ba0*/  LDL.64 R188, [R1+0x1b0] ;  /* 0x0001b00001bc7983 */ /* 0x008ee20000100a00 */
[----:B----4-:R-:W0:Y:S03]  /*6bb0*/  S2R R112, SR_TID.X ;  /* 0x0000000000707919 */ /* 0x010e260000002100 */
        /* <DEDUP_REMOVED lines=17> */
[----:B------:R-:W-:Y:S01]  /*6cd0*/  STS.U16 [R2+UR6+0x3000], R47 ;  /* 0x0030002f02007988 */ /* 0x000fe20008000406 */
[----:B-1----:R-:W-:-:S03]  /*6ce0*/  LOP3.LUT R0, R151, 0x50, RZ, 0x3c, !PT ;  /* 0x0000005097007812 */ /* 0x002fc600078e3cff */
        /* <DEDUP_REMOVED lines=12> */
[----:B------:R0:W-:Y:S01]  /*6db0*/  STS.U16 [R2+UR6+0xf200], R202 ;  /* 0x00f200ca02007988 */ /* 0x0001e20008000406 */
[----:B------:R-:W-:-:S02]  /*6dc0*/  LOP3.LUT R151, R151, 0x60, RZ, 0x3c, !PT ;  /* 0x0000006097977812 */ /* 0x000fc400078e3cff */
[----:B------:R-:W-:Y:S01]  /*6dd0*/  LOP3.LUT R132, R249, 0x10, RZ, 0xc0, !PT ;  /* 0x00000010f9847812 */ /* 0x000fe200078ec0ff */
[----:B-1----:R-:W4:Y:S04]  /*6de0*/  LDL.64 R44, [R1+0x348] ;  /* 0x00034800012c7983 */ /* 0x002f280000100a00 */
[----:B------:R-:W3:Y:S01]  /*6df0*/  LDL.64 R46, [R1+0x328] ;  /* 0x00032800012e7983 */ /* 0x000ee20000100a00 */
[----:B0-----:R-:W-:-:S03]  /*6e00*/  LOP3.LUT R2, R112, 0xff, RZ, 0xc0, !PT ;  /* 0x000000ff70027812 */ /* 0x001fc600078ec0ff */
[----:B------:R0:W-:Y:S01]  /*6e10*/  STS.U16 [R0+UR6+0xb600], R17 ;  /* 0x00b6001100007988 */ /* 0x0001e20008000406 */
[----:B------:R-:W-:-:S03]  /*6e20*/  SHF.L.U32 R2, R2, 0x1, RZ ;  /* 0x0000000102027819 */ /* 0x000fc600000006ff */
[----:B------:R1:W-:Y:S04]  /*6e30*/  STS.U16 [R0+UR6+0x3400], R37 ;  /* 0x0034002500007988 */ /* 0x0003e80008000406 */
[----:B------:R-:W-:Y:S01]  /*6e40*/  STS.U16 [R0+UR6+0x1400], R175 ;  /* 0x001400af00007988 */ /* 0x000fe20008000406 */
[----:B0-----:R-:W-:-:S03]  /*6e50*/  LOP3.LUT R17, R2, 0x60, RZ, 0x3c, !PT ;  /* 0x0000006002117812 */ /* 0x001fc600078e3cff */
        /* <DEDUP_REMOVED lines=28> */
[----:B--2---:R-:W-:Y:S04]  /*7020*/  STS.U16 [R17+UR6+0xf800], R210 ;  /* 0x00f800d211007988 */ /* 0x004fe80008000406 */
        /* <DEDUP_REMOVED lines=17> */
[----:B------:R-:W-:Y:S01]  /*7140*/  BAR.SYNC.DEFER_BLOCKING 0x0 ;  /* 0x0000000000007b1d */ /* 0x000fe20000010000 */
[----:B------:R-:W-:-:S05]  /*7150*/  IMAD R3, R132, 0x20, R3 ;  /* 0x0000002084037824 */ /* 0x000fca00078e0203 */
[----:B0-----:R-:W-:Y:S02]  /*7160*/  LOP3.LUT R0, R3, 0x20, RZ, 0x3c, !PT ;  /* 0x0000002003007812 */ /* 0x001fe400078e3cff */
[----:B------:R-:W-:Y:S01]  /*7170*/  LOP3.LUT R2, R4, 0x40, RZ, 0x3c, !PT ;  /* 0x0000004004027812 */ /* 0x000fe200078e3cff */
[----:B------:R-:W0:Y:S01]  /*7180*/  S2R R205, SR_TID.X ;  /* 0x0000000000cd7919 */ /* 0x000e220000002100 */
[C---:B------:R-:W-:Y:S01]  /*7190*/  LOP3.LUT R160, R249.reuse, 0x1c, RZ, 0xc0, !PT ;  /* 0x0000001cf9a07812 */ /* 0x040fe200078ec0ff */
[----:B------:R-:W2:Y:S04]  /*71a0*/  LDL.64 R112, [R1+0x338] ;  /* 0x0003380001707983 */ /* 0x000ea80000100a00 */
[----:B------:R-:W2:Y:S04]  /*71b0*/  LDL.64 R118, [R1+0x2f8] ;  /* 0x0002f80001767983 */ /* 0x000ea80000100a00 */
[----:B------:R-:W2:Y:S04]  /*71c0*/  LDL.64 R120, [R1+0x2e0] ;  /* 0x0002e00001787983 */ /* 0x000ea80000100a00 */
[----:B------:R-:W-:Y:S04]  /*71d0*/  LDSM.16.MT88.4 R20, [R3+UR6+0x10000] ;  /* 0x010000060314783b */ /* 0x000fe80008004200 */
[----:B------:R-:W0:Y:S04]  /*71e0*/  LDSM.16.M88.4 R28, [R4+UR6] ;  /* 0x00000006041c783b */ /* 0x000e280008000200 */
[----:B------:R-:W5:Y:S04]  /*71f0*/  LDSM.16.MT88.4 R32, [R0+UR6+0x10000] ;  /* 0x010000060020783b */ /* 0x000f680008004200 */
[----:B------:R-:W5:Y:S04]  /*7200*/  LDSM.16.MT88.4 R16, [R3+UR6+0x10400] ;  /* 0x010400060310783b */ /* 0x000f680008004200 */
[----:B------:R-:W5:Y:S04]  /*7210*/  LDSM.16.MT88.4 R24, [R0+UR6+0x10400] ;  /* 0x010400060018783b */ /* 0x000f680008004200 */
[----:B------:R-:W-:Y:S04]  /*7220*/  LDSM.16.MT88.4 R12, [R3+UR6+0x10800] ;  /* 0x01080006030c783b */ /* 0x000fe80008004200 */
[----:B------:R-:W3:Y:S04]  /*7230*/  LDSM.16.M88.4 R40, [R2+UR6] ;  /* 0x000000060228783b */ /* 0x000ee80008000200 */
[----:B------:R-:W3:Y:S04]  /*7240*/  LDSM.16.MT88.4 R36, [R0+UR6+0x10800] ;  /* 0x010800060024783b */ /* 0x000ee80008004200 */
[----:B------:R-:W2:Y:S04]  /*7250*/  LDL.64 R116, [R1+0x2d8] ;  /* 0x0002d80001747983 */ /* 0x000ea80000100a00 */
[----:B------:R-:W2:Y:S04]  /*7260*/  LDL.64 R114, [R1+0x2d0] ;  /* 0x0002d00001727983 */ /* 0x000ea80000100a00 */
[----:B-1----:R-:W2:Y:S01]  /*7270*/  LDL.64 R150, [R1+0x208] ;  /* 0x0002080001967983 */ /* 0x002ea20000100a00 */
[-C--:B0-----:R-:W-:Y:S03]  /*7280*/  HMMA.16816.F32 R20, R20, R28.reuse, RZ ;  /* 0x0000001c1414723c */ /* 0x081fe600000018ff */
[----:B------:R-:W2:Y:S04]  /*7290*/  LDL.64 R162, [R1+0x1e0] ;  /* 0x0001e00001a27983 */ /* 0x000ea80000100a00 */
[----:B------:R-:W2:Y:S01]  /*72a0*/  LDL.64 R206, [R1+0x1e8] ;  /* 0x0001e80001ce7983 */ /* 0x000ea20000100a00 */
[----:B-----5:R-:W-:Y:S03]  /*72b0*/  HMMA.16816.F32 R32, R32, R28, RZ ;  /* 0x0000001c2020723c */ /* 0x020fe600000018ff */
[----:B------:R-:W5:Y:S04]  /*72c0*/  LDL.64 R164, [R1+0x1d0] ;  /* 0x0001d00001a47983 */ /* 0x000f680000100a00 */
[----:B------:R-:W2:Y:S04]  /*72d0*/  LDL.64 R210, [R1+0x148] ;  /* 0x0001480001d27983 */ /* 0x000ea80000100a00 */
[----:B------:R-:W2:Y:S01]  /*72e0*/  LDL.64 R214, [R1+0x168] ;  /* 0x0001680001d67983 */ /* 0x000ea20000100a00 */
[-C--:B------:R-:W-:Y:S03]  /*72f0*/  HMMA.16816.F32 R16, R16, R30.reuse, R20 ;  /* 0x0000001e1010723c */ /* 0x080fe60000001814 */
[----:B------:R-:W0:Y:S05]  /*7300*/  LDSM.16.MT88.4 R20, [R3+UR6+0x10c00] ;  /* 0x010c00060314783b */ /* 0x000e2a0008004200 */
[----:B------:R-:W-:Y:S01]  /*7310*/  HMMA.16816.F32 R28, R24, R30, R32 ;  /* 0x0000001e181c723c */ /* 0x000fe20000001820 */
[----:B------:R-:W1:Y:S04]  /*7320*/  LDSM.16.MT88.4 R24, [R0+UR6+0x10c00] ;  /* 0x010c00060018783b */ /* 0x000e680008004200 */
[----:B------:R-:W-:Y:S07]  /*7330*/  LDSM.16.M88.4 R32, [R4+UR6+0x80] ;  /* 0x000080060420783b */ /* 0x000fee0008000200 */
[-C--:B---3--:R-:W-:Y:S01]  /*7340*/  HMMA.16816.F32 R12, R12, R40.reuse, R16 ;  /* 0x000000280c0c723c */ /* 0x088fe20000001810 */
[----:B------:R-:W3:Y:S07]  /*7350*/  LDSM.16.MT88.4 R16, [R3+UR6+0x11000] ;  /* 0x011000060310783b */ /* 0x000eee0008004200 */
[----:B------:R-:W-:Y:S01]  /*7360*/  HMMA.16816.F32 R36, R36, R40, R28 ;  /* 0x000000282424723c */ /* 0x000fe2000000181c */
[----:B------:R-:W4:Y:S11]  /*7370*/  LDSM.16.MT88.4 R28, [R0+UR6+0x11000] ;  /* 0x01100006001c783b */ /* 0x000f360008004200 */
[-C--:B0-----:R-:W-:Y:S01]  /*7380*/  HMMA.16816.F32 R20, R20, R42.reuse, R12 ;  /* 0x0000002a1414723c */ /* 0x081fe2000000180c */
[----:B------:R-:W0:Y:S07]  /*7390*/  LDSM.16.MT88.4 R12, [R3+UR6+0x11400] ;  /* 0x01140006030c783b */ /* 0x000e2e0008004200 */
[----:B-1----:R-:W-:Y:S01]  /*73a0*/  HMMA.16816.F32 R40, R24, R42, R36 ;  /* 0x0000002a1828723c */ /* 0x002fe20000001824 */
[----:B------:R-:W1:Y:S04]  /*73b0*/  LDSM.16.MT88.4 R24, [R0+UR6+0x11400] ;  /* 0x011400060018783b */ /* 0x000e680008004200 */
[----:B------:R-:W-:Y:S07]  /*73c0*/  LDSM.16.M88.4 R36, [R2+UR6+0x80] ;  /* 0x000080060224783b */ /* 0x000fee0008000200 */
[-C--:B---3--:R-:W-:Y:S01]  /*73d0*/  HMMA.16816.F32 R16, R16, R32.reuse, R20 ;  /* 0x000000201010723c */ /* 0x088fe20000001814 */
[----:B------:R-:W3:Y:S07]  /*73e0*/  LDSM.16.MT88.4 R20, [R3+UR6+0x11800] ;  /* 0x011800060314783b */ /* 0x000eee0008004200 */
[----:B----4-:R-:W-:Y:S01]  /*73f0*/  HMMA.16816.F32 R28, R28, R32, R40 ;  /* 0x000000201c1c723c */ /* 0x010fe20000001828 */
        /* <DEDUP_REMOVED lines=22> */
[----:B------:R-:W-:Y:S04]  /*7560*/  LDSM.16.MT88.4 R28, [R3+UR6+0x13000] ;  /* 0x01300006031c783b */ /* 0x000fe80008004200 */
[----:B------:R-:W-:Y:S07]  /*7570*/  LDSM.16.M88.4 R32, [R4+UR6+0x180] ;  /* 0x000180060420783b */ /* 0x000fee0008000200 */
[-C--:B---3--:R-:W-:Y:S01]  /*7580*/  HMMA.16816.F32 R16, R16, R40.reuse, R20 ;  /* 0x000000281010723c */ /* 0x088fe20000001814 */
[----:B------:R-:W1:Y:S07]  /*7590*/  LDSM.16.MT88.4 R20, [R0+UR6+0x12c00] ;  /* 0x012c00060014783b */ /* 0x000e6e0008004200 */
[----:B----4-:R-:W-:Y:S01]  /*75a0*/  HMMA.16816.F32 R36, R36, R40, R24 ;  /* 0x000000282424723c */ /* 0x010fe20000001818 */
[----:B------:R-:W3:Y:S11]  /*75b0*/  LDSM.16.MT88.4 R24, [R0+UR6+0x13000] ;  /* 0x013000060018783b */ /* 0x000ef60008004200 */
[-C--:B0-----:R-:W-:Y:S01]  /*75c0*/  HMMA.16816.F32 R12, R12, R42.reuse, R16 ;  /* 0x0000002a0c0c723c */ /* 0x081fe20000001810 */
[----:B------:R-:W0:Y:S07]  /*75d0*/  LDSM.16.MT88.4 R16, [R3+UR6+0x13400] ;  /* 0x013400060310783b */ /* 0x000e2e0008004200 */
[----:B-1----:R-:W-:Y:S01]  /*75e0*/  HMMA.16816.F32 R40, R20, R42, R36 ;  /* 0x0000002a1428723c */ /* 0x002fe20000001824 */
[----:B------:R-:W-:Y:S04]  /*75f0*/  LDSM.16.MT88.4 R36, [R3+UR6+0x13800] ;  /* 0x013800060324783b */ /* 0x000fe80008004200 */
[----:B------:R-:W1:Y:S07]  /*7600*/  LDSM.16.MT88.4 R20, [R0+UR6+0x13400] ;  /* 0x013400060014783b */ /* 0x000e6e0008004200 */
[-C--:B------:R-:W-:Y:S01]  /*7610*/  HMMA.16816.F32 R28, R28, R32.reuse, R12 ;  /* 0x000000201c1c723c */ /* 0x080fe2000000180c */
[----:B------:R-:W4:Y:S07]  /*7620*/  LDSM.16.M88.4 R12, [R2+UR6+0x180] ;  /* 0x00018006020c783b */ /* 0x000f2e0008000200 */
[----:B---3--:R-:W-:Y:S01]  /*7630*/  HMMA.16816.F32 R24, R24, R32, R40 ;  /* 0x000000201818723c */ /* 0x008fe20000001828 */
[----:B------:R-:W-:Y:S11]  /*7640*/  LDSM.16.MT88.4 R40, [R3+UR6+0x13c00] ;  /* 0x013c00060328783b */ /* 0x000ff60008004200 */
[-C--:B0-----:R-:W-:Y:S01]  /*7650*/  HMMA.16816.F32 R16, R16, R34.reuse, R28 ;  /* 0x000000221010723c */ /* 0x081fe2000000181c */
[----:B------:R-:W0:Y:S07]  /*7660*/  LDSM.16.MT88.4 R28, [R0+UR6+0x13800] ;  /* 0x01380006001c783b */ /* 0x000e2e0008004200 */
[----:B-1----:R-:W-:Y:S01]  /*7670*/  HMMA.16816.F32 R32, R20, R34, R24 ;  /* 0x000000221420723c */ /* 0x002fe20000001818 */
[----:B------:R-:W-:Y:S04]  /*7680*/  LDSM.16.MT88.4 R20, [R3+UR6+0x14000] ;  /* 0x014000060314783b */ /* 0x000fe80008004200 */
[----:B------:R-:W-:Y:S07]  /*7690*/  LDSM.16.M88.4 R24, [R4+UR6+0x200] ;  /* 0x000200060418783b */ /* 0x000fee0008000200 */
[-C--:B----4-:R-:W-:Y:S01]  /*76a0*/  HMMA.16816.F32 R36, R36, R12.reuse, R16 ;  /* 0x0000000c2424723c */ /* 0x090fe20000001810 */
[----:B------:R-:W1:Y:S07]  /*76b0*/  LDSM.16.MT88.4 R16, [R0+UR6+0x13c00] ;  /* 0x013c00060010783b */ /* 0x000e6e0008004200 */
[----:B0-----:R-:W-:Y:S01]  /*76c0*/  HMMA.16816.F32 R28, R28, R12, R32 ;  /* 0x0000000c1c1c723c */ /* 0x001fe20000001820 */
[----:B------:R-:W0:Y:S11]  /*76d0*/  LDSM.16.MT88.4 R32, [R0+UR6+0x14000] ;  /* 0x014000060020783b */ /* 0x000e360008004200 */
[-C--:B------:R-:W-:Y:S01]  /*76e0*/  HMMA.16816.F32 R40, R40, R14.reuse, R36 ;  /* 0x0000000e2828723c */ /* 0x080fe20000001824 */
[----:B------:R-:W3:Y:S07]  /*76f0*/  LDSM.16.MT88.4 R36, [R3+UR6+0x14400] ;  /* 0x014400060324783b */ /* 0x000eee0008004200 */
[----:B-1----:R-:W-:Y:S01]  /*7700*/  HMMA.16816.F32 R16, R16, R14, R28 ;  /* 0x0000000e1010723c */ /* 0x002fe2000000181c */
[----:B------:R-:W1:Y:S04]  /*7710*/  LDSM.16.MT88.4 R12, [R0+UR6+0x14400] ;  /* 0x01440006000c783b */ /* 0x000e680008004200 */
[----:B------:R-:W-:Y:S07]  /*7720*/  LDSM.16.MT88.4 R28, [R3+UR6+0x14800] ;  /* 0x01480006031c783b */ /* 0x000fee0008004200 */
[-C--:B------:R-:W-:Y:S01]  /*7730*/  HMMA.16816.F32 R40, R20, R24.reuse, R40 ;  /* 0x000000181428723c */ /* 0x080fe20000001828 */
[----:B------:R-:W4:Y:S07]  /*7740*/  LDSM.16.M88.4 R20, [R2+UR6+0x200] ;  /* 0x000200060214783b */ /* 0x000f2e0008000200 */
[----:B0-----:R-:W-:Y:S01]  /*7750*/  HMMA.16816.F32 R32, R32, R24, R16 ;  /* 0x000000182020723c */ /* 0x001fe20000001810 */
[----:B------:R-:W0:Y:S11]  /*7760*/  LDSM.16.MT88.4 R16, [R0+UR6+0x14800] ;  /* 0x014800060010783b */ /* 0x000e360008004200 */
[-C--:B---3--:R-:W-:Y:S01]  /*7770*/  HMMA.16816.F32 R40, R36, R26.reuse, R40 ;  /* 0x0000001a2428723c */ /* 0x088fe20000001828 */
[----:B------:R-:W3:Y:S07]  /*7780*/  LDSM.16.MT88.4 R36, [R3+UR6+0x14c00] ;  /* 0x014c00060324783b */ /* 0x000eee0008004200 */
[----:B-1----:R-:W-:Y:S01]  /*7790*/  HMMA.16816.F32 R32, R12, R26, R32 ;  /* 0x0000001a0c20723c */ /* 0x002fe20000001820 */
[----:B------:R-:W1:Y:S04]  /*77a0*/  LDSM.16.MT88.4 R12, [R0+UR6+0x14c00] ;  /* 0x014c0006000c783b */ /* 0x000e680008004200 */
[----:B------:R-:W-:Y:S07]  /*77b0*/  LDSM.16.MT88.4 R24, [R3+UR6+0x15000] ;  /* 0x015000060318783b */ /* 0x000fee0008004200 */
[-C--:B----4-:R-:W-:Y:S01]  /*77c0*/  HMMA.16816.F32 R40, R28, R20.reuse, R40 ;  /* 0x000000141c28723c */ /* 0x090fe20000001828 */
        /* <DEDUP_REMOVED lines=25> */
[----:B------:R-:W-:Y:S07]  /*7960*/  LDSM.16.M88.4 R24, [R2+UR6+0x300] ;  /* 0x000300060218783b */ /* 0x000fee0008000200 */
[-C--:B----4-:R-:W-:Y:S01]  /*7970*/  HMMA.16816.F32 R32, R32, R20.reuse, R40 ;  /* 0x000000142020723c */ /* 0x090fe20000001828 */
[----:B------:R-:W4:Y:S07]  /*7980*/  LDSM.16.MT88.4 R40, [R3+UR6+0x16800] ;  /* 0x016800060328783b */ /* 0x000f2e0008004200 */
        /* <DEDUP_REMOVED lines=23> */
[----:B------:R1:W2:Y:S11]  /*7b00*/  LDSM.16.MT88.4 R16, [R0+UR6+0x17c00] ;  /* 0x017c00060010783b */ /* 0x0002b60008004200 */
[-C--:B----4-:R-:W-:Y:S08]  /*7b10*/  HMMA.16816.F32 R32, R40, R24.reuse, R32 ;  /* 0x000000182820723c */ /* 0x090ff00000001820 */
[----:B0-----:R-:W-:Y:S01]  /*7b20*/  HMMA.16816.F32 R12, R28, R24, R12 ;  /* 0x000000181c0c723c */ /* 0x001fe2000000180c */
[C---:B-1----:R-:W-:Y:S01]  /*7b30*/  IMAD.SHL.U32 R0, R249.reuse, 0x2, RZ ;  /* 0x00000002f9007824 */ /* 0x042fe200078e00ff */
[----:B------:R-:W-:Y:S01]  /*7b40*/  LOP3.LUT R2, R249, 0xe0, RZ, 0xc0, !PT ;  /* 0x000000e0f9027812 */ /* 0x000fe200078ec0ff */
[----:B------:R-:W4:Y:S01]  /*7b50*/  LDL.64 R40, [R1+0x340] ;  /* 0x0003400001287983 */ /* 0x000f220000100a00 */
[----:B------:R-:W-:-:S02]  /*7b60*/  LOP3.LUT R205, R205, 0xff, RZ, 0xc0, !PT ;  /* 0x000000ffcdcd7812 */ /* 0x000fc400078ec0ff */
[----:B------:R-:W-:Y:S01]  /*7b70*/  LEA R160, R160, UR6, 0x3 ;  /* 0x00000006a0a07c11 */ /* 0x000fe2000f8e18ff */
[----:B------:R-:W4:Y:S05]  /*7b80*/  LDL.64 R42, [R1+0x320] ;  /* 0x00032000012a7983 */ /* 0x000f2a0000100a00 */
[-C--:B---3--:R-:W-:Y:S01]  /*7b90*/  HMMA.16816.F32 R32, R36, R26.reuse, R32 ;  /* 0x0000001a2420723c */ /* 0x088fe20000001820 */
[----:B------:R-:W-:Y:S01]  /*7ba0*/  LOP3.LUT R0, R0, 0x6, RZ, 0xc0, !PT ;  /* 0x0000000600007812 */ /* 0x000fe200078ec0ff */
[----:B------:R-:W3:Y:S03]  /*7bb0*/  LDL.64 R30, [R1+0x330] ;  /* 0x00033000011e7983 */ /* 0x000ee60000100a00 */
[----:B------:R-:W-:Y:S01]  /*7bc0*/  LEA.HI R0, R2, R0, RZ, 0x1e ;  /* 0x0000000002007211 */ /* 0x000fe200078ff0ff */
[----:B------:R-:W-:Y:S01]  /*7bd0*/  IMAD.WIDE R134, R8, 0x2, R44 ;  /* 0x0000000208867825 */ /* 0x000fe200078e022c */
[----:B------:R-:W-:Y:S01]  /*7be0*/  BAR.SYNC.DEFER_BLOCKING 0x0 ;  /* 0x0000000000007b1d */ /* 0x000fe20000010000 */
[----:B--2---:R-:W-:Y:S01]  /*7bf0*/  HMMA.16816.F32 R12, R16, R26, R12 ;  /* 0x0000001a100c723c */ /* 0x004fe2000000180c */
[----:B------:R-:W-:-:S04]  /*7c00*/  IADD3 R0, PT, PT, R0, UR4, RZ ;  /* 0x0000000400007c10 */ /* 0x000fc8000fffe0ff */
[----:B------:R-:W2:Y:S01]  /*7c10*/  LDL.64 R36, [R1+0x310] ;  /* 0x0003100001247983 */ /* 0x000ea20000100a00 */
[----:B------:R-:W-:-:S05]  /*7c20*/  ISETP.GE.AND P5, PT, R203, R0, PT ;  /* 0x00000000cb00720c */ /* 0x000fca0003fa6270 */
[----:B------:R-:W-:Y:S01]  /*7c30*/  FMUL R2, R32, UR9 ;  /* 0x0000000920027c20 */ /* 0x000fe20008400000 */
[----:B------:R-:W-:Y:S01]  /*7c40*/  FMUL R4, R33, UR9 ;  /* 0x0000000921047c20 */ /* 0x000fe20008400000 */
[----:B------:R-:W-:Y:S01]  /*7c50*/  FMUL R3, R34, UR9 ;  /* 0x0000000922037c20 */ /* 0x000fe20008400000 */
[-C--:B------:R-:W-:Y:S01]  /*7c60*/  ISETP.GT.AND P6, PT, R203, R0.reuse, PT ;  /* 0x00000000cb00720c */ /* 0x080fe20003fc4270 */
[----:B------:R-:W-:Y:S01]  /*7c70*/  FMUL R19, R35, UR9 ;  /* 0x0000000923137c20 */ /* 0x000fe20008400000 */
[CC--:B------:R-:W-:Y:S01]  /*7c80*/  ISETP.GE.AND P2, PT, R201.reuse, R0.reuse, PT ;  /* 0x00000000c900720c */ /* 0x0c0fe20003f46270 */
[----:B------:R-:W2:Y:S01]  /*7c90*/  LDL.64 R38, [R1+0x318] ;  /* 0x0003180001267983 */ /* 0x000ea20000100a00 */
[----:B------:R-:W-:Y:S02]  /*7ca0*/  ISETP.GT.AND P3, PT, R201, R0, PT ;  /* 0x00000000c900720c */ /* 0x000fe40003f64270 */
[----:B------:R-:W-:Y:S01]  /*7cb0*/  FSEL R2, R2, -INF , P5 ;  /* 0xff80000002027808 */ /* 0x000fe20002800000 */
[----:B------:R-:W2:Y:S01]  /*7cc0*/  LDL.64 R34, [R1+0x308] ;  /* 0x0003080001227983 */ /* 0x000ea20000100a00 */
[----:B------:R-:W-:-:S02]  /*7cd0*/  FSEL R4, R4, -INF , P6 ;  /* 0xff80000004047808 */ /* 0x000fc40003000000 */
[----:B------:R-:W-:Y:S01]  /*7ce0*/  FSEL R3, R3, -INF , P2 ;  /* 0xff80000003037808 */ /* 0x000fe20001000000 */
[----:B------:R-:W-:Y:S01]  /*7cf0*/  FMUL R13, R13, UR9 ;  /* 0x000000090d0d7c20 */ /* 0x000fe20008400000 */
[CC--:B------:R-:W-:Y:S01]  /*7d00*/  ISETP.GE.AND P4, PT, R199.reuse, R0.reuse, PT ;  /* 0x00000000c700720c */ /* 0x0c0fe20003f86270 */
[----:B------:R-:W-:Y:S01]  /*7d10*/  FMUL R12, R12, UR9 ;  /* 0x000000090c0c7c20 */ /* 0x000fe20008400000 */
[-C--:B------:R-:W-:Y:S01]  /*7d20*/  ISETP.GT.AND P5, PT, R199, R0.reuse, PT ;  /* 0x00000000c700720c */ /* 0x080fe20003fa4270 */
[----:B------:R-:W-:Y:S01]  /*7d30*/  FMUL R11, R15, UR9 ;  /* 0x000000090f0b7c20 */ /* 0x000fe20008400000 */
[CC--:B------:R-:W-:Y:S01]  /*7d40*/  ISETP.GE.AND P6, PT, R197.reuse, R0.reuse, PT ;  /* 0x00000000c500720c */ /* 0x0c0fe20003fc6270 */
[----:B------:R-:W2:Y:S01]  /*7d50*/  LDL.64 R44, [R1+0x2f0] ;  /* 0x0002f000012c7983 */ /* 0x000ea20000100a00 */
[----:B------:R-:W-:Y:S01]  /*7d60*/  ISETP.GT.AND P2, PT, R197, R0, PT ;  /* 0x00000000c500720c */ /* 0x000fe20003f44270 */
[----:B------:R-:W-:Y:S01]  /*7d70*/  FMUL R0, R14, UR9 ;  /* 0x000000090e007c20 */ /* 0x000fe20008400000 */
[----:B------:R-:W-:Y:S01]  /*7d80*/  FSEL R19, R19, -INF , P3 ;  /* 0xff80000013137808 */ /* 0x000fe20001800000 */
[----:B------:R-:W2:Y:S01]  /*7d90*/  LDL.64 R32, [R1+0x300] ;  /* 0x0003000001207983 */ /* 0x000ea20000100a00 */
[----:B------:R-:W-:-:S02]  /*7da0*/  FSEL R14, R13, -INF , P5 ;  /* 0xff8000000d0e7808 */ /* 0x000fc40002800000 */
[----:B------:R-:W-:Y:S02]  /*7db0*/  FSEL R13, R0, -INF , P6 ;  /* 0xff800000000d7808 */ /* 0x000fe40003000000 */
[----:B------:R-:W-:Y:S02]  /*7dc0*/  FSEL R12, R12, -INF , P4 ;  /* 0xff8000000c0c7808 */ /* 0x000fe40002000000 */
[----:B------:R-:W-:Y:S02]  /*7dd0*/  FMNMX R0, R3, R19, !PT ;  /* 0x0000001303007209 */ /* 0x000fe40007800000 */
[----:B------:R-:W-:Y:S02]  /*7de0*/  FMNMX R17, R12, R14, !PT ;  /* 0x0000000e0c117209 */ /* 0x000fe40007800000 */
[----:B------:R-:W-:Y:S01]  /*7df0*/  FSEL R11, R11, -INF , P2 ;  /* 0xff8000000b0b7808 */ /* 0x000fe20001000000 */
[----:B------:R-:W0:Y:S03]  /*7e00*/  SHFL.BFLY PT, R10, R0, 0x2, 0x1f ;  /* 0x0c401f00000a7f89 */ /* 0x000e2600000e0000 */
[----:B------:R-:W-:Y:S01]  /*7e10*/  FMNMX R18, R13, R11, !PT ;  /* 0x0000000b0d127209 */ /* 0x000fe20007800000 */
[----:B------:R-:W1:Y:S01]  /*7e20*/  SHFL.BFLY PT, R9, R17, 0x2, 0x1f ;  /* 0x0c401f0011097f89 */ /* 0x000e6200000e0000 */
[----:B------:R-:W-:-:S03]  /*7e30*/  FMNMX R5, R2, R4, !PT ;  /* 0x0000000402057209 */ /* 0x000fc60007800000 */
[----:B------:R-:W5:Y:S04]  /*7e40*/  SHFL.BFLY PT, R6, R18, 0x2, 0x1f ;  /* 0x0c401f0012067f89 */ /* 0x000f6800000e0000 */
[----:B------:R-:W5:Y:S01]  /*7e50*/  SHFL.BFLY PT, R15, R5, 0x2, 0x1f ;  /* 0x0c401f00050f7f89 */ /* 0x000f6200000e0000 */
[----:B0-----:R-:W-:Y:S02]  /*7e60*/  FMNMX R0, R0, R10, !PT ;  /* 0x0000000a00007209 */ /* 0x001fe40007800000 */
[----:B-1----:R-:W-:-:S03]  /*7e70*/  FMNMX R17, R17, R9, !PT ;  /* 0x0000000911117209 */ /* 0x002fc60007800000 */
[----:B------:R-:W0:Y:S01]  /*7e80*/  SHFL.BFLY PT, R10, R0, 0x1, 0x1f ;  /* 0x0c201f00000a7f89 */ /* 0x000e2200000e0000 */
[----:B-----5:R-:W-:-:S03]  /*7e90*/  FMNMX R18, R18, R6, !PT ;  /* 0x0000000612127209 */ /* 0x020fc60007800000 */
[----:B------:R-:W1:Y:S01]  /*7ea0*/  SHFL.BFLY PT, R9, R17, 0x1, 0x1f ;  /* 0x0c201f0011097f89 */ /* 0x000e6200000e0000 */
[----:B------:R-:W-:-:S03]  /*7eb0*/  FMNMX R5, R5, R15, !PT ;  /* 0x0000000f05057209 */ /* 0x000fc60007800000 */
[----:B------:R-:W5:Y:S04]  /*7ec0*/  SHFL.BFLY PT, R6, R18, 0x1, 0x1f ;  /* 0x0c201f0012067f89 */ /* 0x000f6800000e0000 */
[----:B------:R-:W5:Y:S01]  /*7ed0*/  SHFL.BFLY PT, R15, R5, 0x1, 0x1f ;  /* 0x0c201f00050f7f89 */ /* 0x000f6200000e0000 */
[----:B0-----:R-:W-:Y:S02]  /*7ee0*/  FMNMX R0, R0, R10, !PT ;  /* 0x0000000a00007209 */ /* 0x001fe40007800000 */
[----:B------:R-:W-:Y:S02]  /*7ef0*/  SHF.R.U32.HI R10, RZ, 0x2, R249 ;  /* 0x00000002ff0a7819 */ /* 0x000fe400000116f9 */
[----:B-1----:R-:W-:Y:S02]  /*7f00*/  FMNMX R17, R17, R9, !PT ;  /* 0x0000000911117209 */ /* 0x002fe40007800000 */
[----:B------:R-:W-:-:S02]  /*7f10*/  SGXT.U32 R9, R10, 0x3 ;  /* 0x000000030a09781a */ /* 0x000fc40000000000 */
[----:B------:R-:W-:Y:S02]  /*7f20*/  SHF.R.U32.HI R10, RZ, 0x3, R205 ;  /* 0x00000003ff0a7819 */ /* 0x000fe400000116cd */
[C---:B------:R-:W-:Y:S02]  /*7f30*/  LOP3.LUT R161, R9.reuse, 0x8, RZ, 0xfc, !PT ;  /* 0x0000000809a17812 */ /* 0x040fe400078efcff */
[C---:B------:R-:W-:Y:S02]  /*7f40*/  LOP3.LUT R136, R9.reuse, 0x10, RZ, 0xfc, !PT ;  /* 0x0000001009887812 */ /* 0x040fe400078efcff */
[----:B-----5:R-:W-:Y:S02]  /*7f50*/  FMNMX R18, R18, R6, !PT ;  /* 0x0000000612127209 */ /* 0x020fe40007800000 */
[----:B------:R-:W-:Y:S02]  /*7f60*/  LOP3.LUT R6, R9, 0x18, RZ, 0xfc, !PT ;  /* 0x0000001809067812 */ /* 0x000fe400078efcff */
[----:B------:R-:W-:-:S02]  /*7f70*/  LOP3.LUT R10, R10, 0x1c, RZ, 0xc0, !PT ;  /* 0x0000001c0a0a7812 */ /* 0x000fc400078ec0ff */
[----:B------:R-:W-:Y:S02]  /*7f80*/  LEA R161, R161, UR6, 0x5 ;  /* 0x00000006a1a17c11 */ /* 0x000fe4000f8e28ff */
[----:B------:R-:W-:Y:S01]  /*7f90*/  LEA R136, R136, UR6, 0x5 ;  /* 0x0000000688887c11 */ /* 0x000fe2000f8e28ff */
[----:B------:R-:W-:Y:S01]  /*7fa0*/  IMAD.IADD R9, R160, 0x1, R10 ;  /* 0x00000001a0097824 */ /* 0x000fe200078e020a */
[----:B------:R-:W-:Y:S02]  /*7fb0*/  LEA R6, R6, UR6, 0x5 ;  /* 0x0000000606067c11 */ /* 0x000fe4000f8e28ff */
[----:B------:R-:W-:Y:S01]  /*7fc0*/  FMNMX R5, R5, R15, !PT ;  /* 0x0000000f05057209 */ /* 0x000fe20007800000 */
[C---:B------:R-:W-:Y:S01]  /*7fd0*/  IMAD.IADD R15, R10.reuse, 0x1, R136 ;  /* 0x000000010a0f7824 */ /* 0x040fe200078e0288 */
[C---:B------:R-:W-:Y:S02]  /*7fe0*/  IADD3 R16, PT, PT, R10.reuse, R161, RZ ;  /* 0x000000a10a107210 */ /* 0x040fe40007ffe0ff */
[----:B------:R-:W-:Y:S01]  /*7ff0*/  IADD3 R10, PT, PT, R10, R6, RZ ;  /* 0x000000060a0a7210 */ /* 0x000fe20007ffe0ff */
[----:B------:R0:W-:Y:S04]  /*8000*/  @!P1 STS [R9], R5 ;  /* 0x0000000509009388 */ /* 0x0001e80000000800 */
[----:B------:R-:W-:Y:S04]  /*8010*/  @!P1 STS [R16], R0 ;  /* 0x0000000010009388 */ /* 0x000fe80000000800 */
[----:B------:R-:W-:Y:S04]  /*8020*/  @!P1 STS [R15], R17 ;  /* 0x000000110f009388 */ /* 0x000fe80000000800 */
[----:B------:R-:W-:Y:S01]  /*8030*/  @!P1 STS [R10], R18 ;  /* 0x000000120a009388 */ /* 0x000fe20000000800 */
[----:B------:R-:W-:Y:S01]  /*8040*/  BAR.SYNC.DEFER_BLOCKING 0x0 ;  /* 0x0000000000007b1d */ /* 0x000fe20000010000 */
[----:B0-----:R-:W-:-:S05]  /*8050*/  LEA R5, R205, UR6, 0x2 ;  /* 0x00000006cd057c11 */ /* 0x001fca000f8e10ff */
[----:B------:R-:W0:Y:S04]  /*8060*/  LDS R0, [R5] ;  /* 0x0000000005007984 */ /* 0x000e280000000800 */
[----:B0-----:R-:W0:Y:S02]  /*8070*/  SHFL.BFLY PT, R17, R0, 0x4, 0x1f ;  /* 0x0c801f0000117f89 */ /* 0x001e2400000e0000 */
[----:B0-----:R-:W-:-:S05]  /*8080*/  FMNMX R17, R0, R17, !PT ;  /* 0x0000001100117209 */ /* 0x001fca0007800000 */
[----:B------:R-:W0:Y:S02]  /*8090*/  SHFL.BFLY PT, R0, R17, 0x2, 0x1f ;  /* 0x0c401f0011007f89 */ /* 0x000e2400000e0000 */
[----:B0-----:R-:W-:-:S05]  /*80a0*/  FMNMX R0, R17, R0, !PT ;  /* 0x0000000011007209 */ /* 0x001fca0007800000 */
[----:B------:R-:W0:Y:S02]  /*80b0*/  SHFL.BFLY PT, R17, R0, 0x1, 0x1f ;  /* 0x0c201f0000117f89 */ /* 0x000e2400000e0000 */
[----:B0-----:R-:W-:-:S05]  /*80c0*/  FMNMX R17, R0, R17, !PT ;  /* 0x0000001100117209 */ /* 0x001fca0007800000 */
[----:B------:R-:W-:Y:S01]  /*80d0*/  @!P0 STS [R5], R17 ;  /* 0x0000001105008388 */ /* 0x000fe20000000800 */
[----:B------:R-:W-:Y:S06]  /*80e0*/  BAR.SYNC.DEFER_BLOCKING 0x0 ;  /* 0x0000000000007b1d */ /* 0x000fec0000010000 */
[----:B------:R-:W0:Y:S04]  /*80f0*/  LDS R0, [R160] ;  /* 0x00000000a0007984 */ /* 0x000e280000000800 */
[----:B------:R-:W1:Y:S04]  /*8100*/  LDS R20, [R161] ;  /* 0x00000000a1147984 */ /* 0x000e680000000800 */
[----:B------:R-:W5:Y:S04]  /*8110*/  LDS R18, [R136] ;  /* 0x0000000088127984 */ /* 0x000f680000000800 */
[----:B------:R-:W2:Y:S01]  /*8120*/  LDS R17, [R6] ;  /* 0x0000000006117984 */ /* 0x000ea20000000800 */
[----:B0-----:R-:W-:-:S05]  /*8130*/  FMNMX R0, R0, R143, !PT ;  /* 0x0000008f00007209 */ /* 0x001fca0007800000 */
[--C-:B------:R-:W-:Y:S01]  /*8140*/  FADD R21, R2, -R0.reuse ;  /* 0x8000000002157221 */ /* 0x100fe20000000000 */
[----:B-1----:R-:W-:Y:S01]  /*8150*/  FMNMX R2, R20, R144, !PT ;  /* 0x0000009014027209 */ /* 0x002fe20007800000 */
[----:B------:R-:W-:-:S04]  /*8160*/  FADD R4, R4, -R0 ;  /* 0x8000000004047221 */ /* 0x000fc80000000000 */
[--C-:B------:R-:W-:Y:S01]  /*8170*/  FADD R3, R3, -R2.reuse ;  /* 0x8000000203037221 */ /* 0x100fe20000000000 */
[----:B------:R-:W-:Y:S01]  /*8180*/  FMUL R4, R4, 1.4426950216293334961 ;  /* 0x3fb8aa3b04047820 */ /* 0x000fe20000400000 */
[----:B------:R-:W-:Y:S02]  /*8190*/  FMUL R20, R21, 1.4426950216293334961 ;  /* 0x3fb8aa3b15147820 */ /* 0x000fe40000400000 */
[----:B------:R-:W-:Y:S01]  /*81a0*/  FMUL R3, R3, 1.4426950216293334961 ;  /* 0x3fb8aa3b03037820 */ /* 0x000fe20000400000 */
[----:B------:R0:W-:Y:S02]  /*81b0*/  MUFU.EX2 R21, R4 ;  /* 0x0000000400157308 */ /* 0x0001e40000000800 */
[----:B0-----:R-:W-:-:S06]  /*81c0*/  FADD R4, R19, -R2 ;  /* 0x8000000213047221 */ /* 0x001fcc0000000000 */
[----:B------:R5:W-:Y:S01]  /*81d0*/  MUFU.EX2 R19, R3 ;  /* 0x0000000300137308 */ /* 0x000be20000000800 */
[----:B------:R-:W-:Y:S01]  /*81e0*/  FMUL R4, R4, 1.4426950216293334961 ;  /* 0x3fb8aa3b04047820 */ /* 0x000fe20000400000 */
[----:B-----5:R-:W-:-:S05]  /*81f0*/  FMNMX R3, R18, R195, !PT ;  /* 0x000000c312037209 */ /* 0x020fca0007800000 */
[--C-:B------:R-:W-:Y:S02]  /*8200*/  FADD R18, R12, -R3.reuse ;  /* 0x800000030c127221 */ /* 0x100fe40000000000 */
[----:B------:R2:W-:Y:S01]  /*8210*/  MUFU.EX2 R12, R4 ;  /* 0x00000004000c7308 */ /* 0x0005e20000000800 */
[----:B------:R-:W-:Y:S01]  /*8220*/  FADD R14, R14, -R3 ;  /* 0x800000030e0e7221 */ /* 0x000fe20000000000 */
[----:B--2---:R-:W-:Y:S01]  /*8230*/  FMNMX R4, R17, R193, !PT ;  /* 0x000000c111047209 */ /* 0x004fe20007800000 */
[----:B------:R-:W-:-:S04]  /*8240*/  FMUL R18, R18, 1.4426950216293334961 ;  /* 0x3fb8aa3b12127820 */ /* 0x000fc80000400000 */
[--C-:B------:R-:W-:Y:S01]  /*8250*/  FADD R17, R13, -R4.reuse ;  /* 0x800000040d117221 */ /* 0x100fe20000000000 */
[----:B------:R-:W-:Y:S01]  /*8260*/  FADD R11, R11, -R4 ;  /* 0x800000040b0b7221 */ /* 0x000fe20000000000 */
[----:B------:R-:W-:Y:S02]  /*8270*/  FMUL R14, R14, 1.4426950216293334961 ;  /* 0x3fb8aa3b0e0e7820 */ /* 0x000fe40000400000 */
[----:B------:R-:W-:Y:S01]  /*8280*/  FMUL R17, R17, 1.4426950216293334961 ;  /* 0x3fb8aa3b11117820 */ /* 0x000fe20000400000 */
[----:B------:R-:W-:Y:S01]  /*8290*/  FMUL R11, R11, 1.4426950216293334961 ;  /* 0x3fb8aa3b0b0b7820 */ /* 0x000fe20000400000 */
[----:B------:R-:W0:Y:S08]  /*82a0*/  MUFU.EX2 R20, R20 ;  /* 0x0000001400147308 */ /* 0x000e300000000800 */
[----:B------:R-:W-:Y:S08]  /*82b0*/  MUFU.EX2 R18, R18 ;  /* 0x0000001200127308 */ /* 0x000ff00000000800 */
[----:B------:R-:W1:Y:S08]  /*82c0*/  MUFU.EX2 R13, R14 ;  /* 0x0000000e000d7308 */ /* 0x000e700000000800 */
[----:B------:R-:W-:Y:S08]  /*82d0*/  MUFU.EX2 R17, R17 ;  /* 0x0000001100117308 */ /* 0x000ff00000000800 */
[----:B------:R-:W2:Y:S01]  /*82e0*/  MUFU.EX2 R14, R11 ;  /* 0x0000000b000e7308 */ /* 0x000ea20000000800 */
[----:B0-----:R-:W-:Y:S01]  /*82f0*/  FADD R27, R20, R21 ;  /* 0x00000015141b7221 */ /* 0x001fe20000000000 */
[----:B------:R-:W-:Y:S01]  /*8300*/  FADD R25, R19, R12 ;  /* 0x0000000c13197221 */ /* 0x000fe20000000000 */
[----:B-1----:R-:W-:-:S03]  /*8310*/  FADD R24, R18, R13 ;  /* 0x0000000d12187221 */ /* 0x002fc60000000000 */
[----:B------:R-:W0:Y:S04]  /*8320*/  SHFL.BFLY PT, R28, R27, 0x2, 0x1f ;  /* 0x0c401f001b1c7f89 */ /* 0x000e2800000e0000 */
[----:B------:R-:W1:Y:S01]  /*8330*/  SHFL.BFLY PT, R26, R25, 0x2, 0x1f ;  /* 0x0c401f00191a7f89 */ /* 0x000e6200000e0000 */
[----:B--2---:R-:W-:-:S03]  /*8340*/  FADD R23, R17, R14 ;  /* 0x0000000e11177221 */ /* 0x004fc60000000000 */
[----:B------:R-:W2:Y:S04]  /*8350*/  SHFL.BFLY PT, R22, R24, 0x2, 0x1f ;  /* 0x0c401f0018167f89 */ /* 0x000ea800000e0000 */
[----:B------:R-:W5:Y:S01]  /*8360*/  SHFL.BFLY PT, R11, R23, 0x2, 0x1f ;  /* 0x0c401f00170b7f89 */ /* 0x000f6200000e0000 */
[----:B0-----:R-:W-:Y:S01]  /*8370*/  FADD R28, R27, R28 ;  /* 0x0000001c1b1c7221 */ /* 0x001fe20000000000 */
[----:B-1----:R-:W-:-:S04]  /*8380*/  FADD R26, R25, R26 ;  /* 0x0000001a191a7221 */ /* 0x002fc80000000000 */
[----:B------:R-:W0:Y:S01]  /*8390*/  SHFL.BFLY PT, R27, R28, 0x1, 0x1f ;  /* 0x0c201f001c1b7f89 */ /* 0x000e2200000e0000 */
[----:B--2---:R-:W-:-:S03]  /*83a0*/  FADD R22, R24, R22 ;  /* 0x0000001618167221 */ /* 0x004fc60000000000 */
[----:B------:R-:W1:Y:S01]  /*83b0*/  SHFL.BFLY PT, R25, R26, 0x1, 0x1f ;  /* 0x0c201f001a197f89 */ /* 0x000e6200000e0000 */
[----:B-----5:R-:W-:-:S03]  /*83c0*/  FADD R24, R23, R11 ;  /* 0x0000000b17187221 */ /* 0x020fc60000000000 */
[----:B------:R-:W2:Y:S04]  /*83d0*/  SHFL.BFLY PT, R23, R22, 0x1, 0x1f ;  /* 0x0c201f0016177f89 */ /* 0x000ea800000e0000 */
[----:B------:R-:W5:Y:S01]  /*83e0*/  SHFL.BFLY PT, R11, R24, 0x1, 0x1f ;  /* 0x0c201f00180b7f89 */ /* 0x000f6200000e0000 */
[----:B0-----:R-:W-:Y:S01]  /*83f0*/  FADD R27, R28, R27 ;  /* 0x0000001b1c1b7221 */ /* 0x001fe20000000000 */
[----:B------:R-:W-:Y:S01]  /*8400*/  BAR.SYNC.DEFER_BLOCKING 0x0 ;  /* 0x0000000000007b1d */ /* 0x000fe20000010000 */
[----:B-1----:R-:W-:Y:S01]  /*8410*/  FADD R25, R26, R25 ;  /* 0x000000191a197221 */ /* 0x002fe20000000000 */
[----:B--2---:R-:W-:Y:S01]  /*8420*/  FADD R23, R22, R23 ;  /* 0x0000001716177221 */ /* 0x004fe20000000000 */
[----:B-----5:R-:W-:-:S03]  /*8430*/  FADD R11, R24, R11 ;  /* 0x0000000b180b7221 */ /* 0x020fc60000000000 */
[----:B------:R-:W-:Y:S04]  /*8440*/  @!P1 STS [R9], R27 ;  /* 0x0000001b09009388 */ /* 0x000fe80000000800 */
[----:B------:R-:W-:Y:S04]  /*8450*/  @!P1 STS [R16], R25 ;  /* 0x0000001910009388 */ /* 0x000fe80000000800 */
[----:B------:R-:W-:Y:S04]  /*8460*/  @!P1 STS [R15], R23 ;  /* 0x000000170f009388 */ /* 0x000fe80000000800 */
[----:B------:R-:W-:Y:S01]  /*8470*/  @!P1 STS [R10], R11 ;  /* 0x0000000b0a009388 */ /* 0x000fe20000000800 */
[----:B------:R-:W-:Y:S06]  /*8480*/  BAR.SYNC.DEFER_BLOCKING 0x0 ;  /* 0x0000000000007b1d */ /* 0x000fec0000010000 */
[----:B------:R-:W0:Y:S04]  /*8490*/  LDS R9, [R5] ;  /* 0x0000000005097984 */ /* 0x000e280000000800 */
[----:B0-----:R-:W0:Y:S02]  /*84a0*/  SHFL.BFLY PT, R10, R9, 0x4, 0x1f ;  /* 0x0c801f00090a7f89 */ /* 0x001e2400000e0000 */
[----:B0-----:R-:W-:-:S05]  /*84b0*/  FADD R10, R9, R10 ;  /* 0x0000000a090a7221 */ /* 0x001fca0000000000 */
[----:B------:R-:W0:Y:S02]  /*84c0*/  SHFL.BFLY PT, R9, R10, 0x2, 0x1f ;  /* 0x0c401f000a097f89 */ /* 0x000e2400000e0000 */
[----:B0-----:R-:W-:-:S05]  /*84d0*/  FADD R9, R10, R9 ;  /* 0x000000090a097221 */ /* 0x001fca0000000000 */
[----:B------:R-:W0:Y:S02]  /*84e0*/  SHFL.BFLY PT, R10, R9, 0x1, 0x1f ;  /* 0x0c201f00090a7f89 */ /* 0x000e2400000e0000 */
[----:B0-----:R-:W-:-:S05]  /*84f0*/  FADD R10, R9, R10 ;  /* 0x0000000a090a7221 */ /* 0x001fca0000000000 */
[----:B------:R0:W-:Y:S01]  /*8500*/  @!P0 STS [R5], R10 ;  /* 0x0000000a05008388 */ /* 0x0001e20000000800 */
[----:B------:R-:W-:Y:S01]  /*8510*/  BAR.SYNC.DEFER_BLOCKING 0x0 ;  /* 0x0000000000007b1d */ /* 0x000fe20000010000 */
[----:B------:R-:W-:-:S04]  /*8520*/  IMAD.WIDE R22, R8, 0x2, R166 ;  /* 0x0000000208167825 */ /* 0x000fc800078e02a6 */
[C---:B0-----:R-:W-:Y:S01]  /*8530*/  IMAD.WIDE R10, R8.reuse, 0x2, R244 ;  /* 0x00000002080a7825 */ /* 0x041fe200078e02f4 */
[----:B------:R-:W2:Y:S03]  /*8540*/  LDL.64 R166, [R1+0x1d8] ;  /* 0x0001d80001a67983 */ /* 0x000ea60000100a00 */
[C---:B------:R-:W-:Y:S02]  /*8550*/  IMAD.WIDE R24, R8.reuse, 0x2, R148 ;  /* 0x0000000208187825 */ /* 0x040fe400078e0294 */
[----:B------:R-:W5:Y:S02]  /*8560*/  LDL.64 R148, [R1+0x258] ;  /* 0x0002580001947983 */ /* 0x000f640000100a00 */
[----:B------:R-:W-:-:S04]  /*8570*/  IMAD.WIDE R28, R8, 0x2, R240 ;  /* 0x00000002081c7825 */ /* 0x000fc800078e02f0 */
[----:B---3--:R-:W-:-:S04]  /*8580*/  IMAD.WIDE R30, R8, 0x2, R30 ;  /* 0x00000002081e7825 */ /* 0x008fc800078e021e */
[----:B------:R-:W-:-:S04]  /*8590*/  IMAD.WIDE R34, R8, 0x2, R34 ;  /* 0x0000000208227825 */ /* 0x000fc800078e0222 */
[C---:B------:R-:W-:Y:S01]  /*85a0*/  IMAD.WIDE R32, R8.reuse, 0x2, R32 ;  /* 0x0000000208207825 */ /* 0x040fe200078e0220 */
[----:B------:R0:W3:Y:S04]  /*85b0*/  LDG.E.U16 R183, desc[UR10][R22.64] ;  /* 0x0000000a16b77981 */ /* 0x0000e8000c1e1500 */
[----:B------:R1:W2:Y:S04]  /*85c0*/  LDG.E.U16 R181, desc[UR10][R10.64] ;  /* 0x0000000a0ab57981 */ /* 0x0002a8000c1e1500 */
[----:B------:R4:W2:Y:S01]  /*85d0*/  LDG.E.U16 R185, desc[UR10][R24.64] ;  /* 0x0000000a18b97981 */ /* 0x0008a2000c1e1500 */
[----:B0-----:R-:W-:-:S03]  /*85e0*/  IMAD.WIDE R22, R8, 0x2, R228 ;  /* 0x0000000208167825 */ /* 0x001fc600078e02e4 */
[----:B------:R0:W2:Y:S01]  /*85f0*/  LDG.E.U16 R179, desc[UR10][R28.64] ;  /* 0x0000000a1cb37981 */ /* 0x0000a2000c1e1500 */
[----:B-1----:R-:W-:-:S03]  /*8600*/  IMAD.WIDE R10, R8, 0x2, R226 ;  /* 0x00000002080a7825 */ /* 0x002fc600078e02e2 */
[----:B------:R1:W2:Y:S01]  /*8610*/  LDG.E.U16 R173, desc[UR10][R22.64] ;  /* 0x0000000a16ad7981 */ /* 0x0002a2000c1e1500 */
[----:B----4-:R-:W-:-:S03]  /*8620*/  IMAD.WIDE R24, R8, 0x2, R232 ;  /* 0x0000000208187825 */ /* 0x010fc600078e02e8 */
[----:B------:R4:W2:Y:S01]  /*8630*/  LDG.E.U16 R171, desc[UR10][R10.64] ;  /* 0x0000000a0aab7981 */ /* 0x0008a2000c1e1500 */
[----:B0-----:R-:W-:-:S03]  /*8640*/  IMAD.WIDE R28, R8, 0x2, R46 ;  /* 0x00000002081c7825 */ /* 0x001fc600078e022e */
[----:B------:R0:W2:Y:S01]  /*8650*/  LDG.E.U16 R175, desc[UR10][R24.64] ;  /* 0x0000000a18af7981 */ /* 0x0000a2000c1e1500 */
[----:B-1----:R-:W-:-:S03]  /*8660*/  IMAD.WIDE R22, R8, 0x2, R40 ;  /* 0x0000000208167825 */ /* 0x002fc600078e0228 */
[----:B------:R-:W2:Y:S01]  /*8670*/  LDL.64 R40, [R1+0x2e8] ;  /* 0x0002e80001287983 */ /* 0x000ea20000100a00 */
[----:B----4-:R-:W-:-:S03]  /*8680*/  IMAD.WIDE R10, R8, 0x2, R112 ;  /* 0x00000002080a7825 */ /* 0x010fc600078e0270 */
[----:B------:R-:W4:Y:S01]  /*8690*/  LDL.64 R112, [R1+0x2b0] ;  /* 0x0002b00001707983 */ /* 0x000f220000100a00 */
[----:B0-----:R-:W-:-:S03]  /*86a0*/  IMAD.WIDE R24, R8, 0x2, R218 ;  /* 0x0000000208187825 */ /* 0x001fc600078e02da */
[----:B------:R-:W3:Y:S04]  /*86b0*/  LDL.64 R46, [R1+0x2c8] ;  /* 0x0002c800012e7983 */ /* 0x000ee80000100a00 */
[----:B------:R0:W3:Y:S01]  /*86c0*/  LDG.E.U16 R15, desc[UR10][R24.64] ;  /* 0x0000000a180f7981 */ /* 0x0000e2000c1e1500 */
[----:B------:R-:W-:-:S03]  /*86d0*/  IMAD.WIDE R26, R8, 0x2, R146 ;  /* 0x00000002081a7825 */ /* 0x000fc600078e0292 */
[----:B------:R-:W3:Y:S04]  /*86e0*/  LDG.E.U16 R23, desc[UR10][R22.64] ;  /* 0x0000000a16177981 */ /* 0x000ee8000c1e1500 */
[----:B------:R1:W5:Y:S01]  /*86f0*/  LDG.E.U16 R187, desc[UR10][R26.64] ;  /* 0x0000000a1abb7981 */ /* 0x000362000c1e1500 */
[----:B0-----:R-:W-:-:S03]  /*8700*/  IMAD.WIDE R24, R8, 0x2, R42 ;  /* 0x0000000208187825 */ /* 0x001fc600078e022a */
[----:B------:R-:W5:Y:S04]  /*8710*/  LDL.64 R42, [R1+0x2c0] ;  /* 0x0002c000012a7983 */ /* 0x000f680000100a00 */
[----:B------:R0:W5:Y:S01]  /*8720*/  LDG.E.U16 R133, desc[UR10][R10.64] ;  /* 0x0000000a0a857981 */ /* 0x000162000c1e1500 */
[----:B-1----:R-:W-:-:S03]  /*8730*/  IMAD.WIDE R26, R8, 0x2, R236 ;  /* 0x00000002081a7825 */ /* 0x002fc600078e02ec */
[----:B------:R1:W5:Y:S04]  /*8740*/  LDG.E.U16 R22, desc[UR10][R30.64] ;  /* 0x0000000a1e167981 */ /* 0x000368000c1e1500 */
[----:B------:R1:W5:Y:S01]  /*8750*/  LDG.E.U16 R177, desc[UR10][R26.64] ;  /* 0x0000000a1ab17981 */ /* 0x000362000c1e1500 */
[----:B0-----:R-:W-:-:S03]  /*8760*/  IMAD.WIDE R10, R8, 0x2, R38 ;  /* 0x00000002080a7825 */ /* 0x001fc600078e0226 */
[----:B------:R0:W5:Y:S01]  /*8770*/  LDG.E.U16 R132, desc[UR10][R28.64] ;  /* 0x0000000a1c847981 */ /* 0x000162000c1e1500 */
[----:B-1----:R-:W-:-:S03]  /*8780*/  IMAD.WIDE R30, R8, 0x2, R118 ;  /* 0x00000002081e7825 */ /* 0x002fc600078e0276 */
[----:B------:R-:W5:Y:S01]  /*8790*/  LDL.64 R38, [R1+0x2b8] ;  /* 0x0002b80001267983 */ /* 0x000f620000100a00 */
[----:B------:R-:W-:-:S03]  /*87a0*/  IMAD.WIDE R26, R8, 0x2, R222 ;  /* 0x00000002081a7825 */ /* 0x000fc600078e02de */
[----:B------:R-:W5:Y:S04]  /*87b0*/  LDL.64 R118, [R1+0x2a0] ;  /* 0x0002a00001767983 */ /* 0x000f680000100a00 */
[----:B------:R1:W5:Y:S01]  /*87c0*/  LDG.E.U16 R169, desc[UR10][R26.64] ;  /* 0x0000000a1aa97981 */ /* 0x000362000c1e1500 */
[----:B0-----:R-:W-:-:S03]  /*87d0*/  IMAD.WIDE R28, R8, 0x2, R44 ;  /* 0x00000002081c7825 */ /* 0x001fc600078e022c */
[----:B------:R0:W5:Y:S04]  /*87e0*/  LDG.E.U16 R130, desc[UR10][R34.64] ;  /* 0x0000000a22827981 */ /* 0x000168000c1e1500 */
[----:B------:R-:W5:Y:S01]  /*87f0*/  LDG.E.U16 R24, desc[UR10][R24.64] ;  /* 0x0000000a18187981 */ /* 0x000f62000c1e1500 */
[----:B-1----:R-:W-:-:S03]  /*8800*/  IMAD.WIDE R26, R8, 0x2, R36 ;  /* 0x00000002081a7825 */ /* 0x002fc600078e0224 */
[----:B------:R-:W5:Y:S01]  /*8810*/  LDL.64 R36, [R1+0x2a8] ;  /* 0x0002a80001247983 */ /* 0x000f620000100a00 */
[----:B0-----:R-:W-:-:S03]  /*8820*/  IMAD.WIDE R34, R8, 0x2, R116 ;  /* 0x0000000208227825 */ /* 0x001fc600078e0274 */
[----:B------:R-:W5:Y:S04]  /*8830*/  LDG.E.U16 R26, desc[UR10][R26.64] ;  /* 0x0000000a1a1a7981 */ /* 0x000f68000c1e1500 */
[----:B------:R0:W5:Y:S04]  /*8840*/  LDG.E.U16 R25, desc[UR10][R32.64] ;  /* 0x0000000a20197981 */ /* 0x000168000c1e1500 */
[----:B------:R-:W5:Y:S04]  /*8850*/  LDL.64 R116, [R1+0x278] ;  /* 0x0002780001747983 */ /* 0x000f680000100a00 */
[----:B------:R1:W5:Y:S01]  /*8860*/  LDG.E.U16 R27, desc[UR10][R28.64] ;  /* 0x0000000a1c1b7981 */ /* 0x000362000c1e1500 */
[----:B0-----:R-:W-:-:S03]  /*8870*/  IMAD.WIDE R32, R8, 0x2, R114 ;  /* 0x0000000208207825 */ /* 0x001fc600078e0272 */
[----:B------:R2:W5:Y:S04]  /*8880*/  LDG.E.U16 R131, desc[UR10][R10.64] ;  /* 0x0000000a0a837981 */ /* 0x000568000c1e1500 */
[----:B------:R-:W5:Y:S01]  /*8890*/  LDL.64 R44, [R1+0x298] ;  /* 0x00029800012c7983 */ /* 0x000f620000100a00 */
[----:B-1----:R-:W-:-:S03]  /*88a0*/  IMAD.WIDE R28, R8, 0x2, R120 ;  /* 0x00000002081c7825 */ /* 0x002fc600078e0278 */
[----:B------:R-:W5:Y:S04]  /*88b0*/  LDL.64 R120, [R1+0x280] ;  /* 0x0002800001787983 */ /* 0x000f680000100a00 */
[----:B------:R-:W5:Y:S04]  /*88c0*/  LDG.E.U16 R29, desc[UR10][R28.64] ;  /* 0x0000000a1c1d7981 */ /* 0x000f68000c1e1500 */
[----:B------:R-:W5:Y:S04]  /*88d0*/  LDL.64 R114, [R1+0x260] ;  /* 0x0002600001727983 */ /* 0x000f680000100a00 */
[----:B------:R-:W5:Y:S04]  /*88e0*/  LDG.E.U16 R129, desc[UR10][R30.64] ;  /* 0x0000000a1e817981 */ /* 0x000f68000c1e1500 */
[----:B------:R4:W5:Y:S04]  /*88f0*/  LDG.E.U16 R28, desc[UR10][R32.64] ;  /* 0x0000000a201c7981 */ /* 0x000968000c1e1500 */
[----:B------:R-:W5:Y:S04]  /*8900*/  LDG.E.U16 R127, desc[UR10][R34.64] ;  /* 0x0000000a227f7981 */ /* 0x000f68000c1e1500 */
[----:B------:R-:W5:Y:S04]  /*8910*/  LDL.64 R146, [R1+0x230] ;  /* 0x0002300001927983 */ /* 0x000f680000100a00 */
[----:B------:R-:W5:Y:S04]  /*8920*/  LDG.E.U16 R134, desc[UR10][R134.64] ;  /* 0x0000000a86867981 */ /* 0x000f68000c1e1500 */
[----:B------:R-:W5:Y:S01]  /*8930*/  LDL.64 R218, [R1+0x188] ;  /* 0x0001880001da7983 */ /* 0x000f620000100a00 */
[----:B------:R-:W-:-:S03]  /*8940*/  FADD R145, -R0, R143 ;  /* 0x0000008f00917221 */ /* 0x000fc60000000100 */
[----:B------:R-:W5:Y:S04]  /*8950*/  LDL.64 R228, [R1+0x100] ;  /* 0x0001000001e47983 */ /* 0x000f680000100a00 */
[----:B------:R-:W5:Y:S04]  /*8960*/  LDL.64 R226, [R1+0xf8] ;  /* 0x0000f80001e27983 */ /* 0x000f680000100a00 */
[----:B------:R-:W5:Y:S04]  /*8970*/  LDL.64 R222, [R1+0xe8] ;  /* 0x0000e80001de7983 */ /* 0x000f680000100a00 */
[----:B------:R-:W-:Y:S04]  /*8980*/  LDS R160, [R160] ;  /* 0x00000000a0a07984 */ /* 0x000fe80000000800 */
[----:B------:R-:W0:Y:S04]  /*8990*/  LDS R161, [R161] ;  /* 0x00000000a1a17984 */ /* 0x000e280000000800 */
[----:B------:R-:W5:Y:S04]  /*89a0*/  LDL.64 R236, [R1+0x90] ;  /* 0x0000900001ec7983 */ /* 0x000f680000100a00 */
[----:B------:R-:W5:Y:S04]  /*89b0*/  LDL.64 R232, [R1+0x80] ;  /* 0x0000800001e87983 */ /* 0x000f680000100a00 */
[----:B------:R-:W5:Y:S04]  /*89c0*/  LDL.64 R244, [R1+0xa8] ;  /* 0x0000a80001f47983 */ /* 0x000f680000100a00 */
[----:B------:R-:W5:Y:S01]  /*89d0*/  LDL.64 R240, [R1+0x98] ;  /* 0x0000980001f07983 */ /* 0x000f620000100a00 */
[----:B--2---:R-:W-:-:S03]  /*89e0*/  IMAD.WIDE R10, R8, 0x2, R40 ;  /* 0x00000002080a7825 */ /* 0x004fc600078e0228 */
[----:B------:R-:W2:Y:S01]  /*89f0*/  LDL.64 R40, [R1+0x290] ;  /* 0x0002900001287983 */ /* 0x000ea20000100a00 */
[----:B----4-:R-:W-:-:S03]  /*8a00*/  IMAD.WIDE R32, R8, 0x2, R112 ;  /* 0x0000000208207825 */ /* 0x010fc600078e0270 */
[----:B------:R3:W4:Y:S04]  /*8a10*/  LDG.E.U16 R128, desc[UR10][R10.64] ;  /* 0x0000000a0a807981 */ /* 0x000728000c1e1500 */
[----:B------:R-:W4:Y:S04]  /*8a20*/  LDL.64 R112, [R1+0x250] ;  /* 0x0002500001707983 */ /* 0x000f280000100a00 */
[----:B------:R-:W4:Y:S01]  /*8a30*/  LDG.E.U16 R32, desc[UR10][R32.64] ;  /* 0x0000000a20207981 */ /* 0x000f22000c1e1500 */
[----:B---3--:R-:W-:-:S03]  /*8a40*/  IMAD.WIDE R10, R8, 0x2, R46 ;  /* 0x00000002080a7825 */ /* 0x008fc600078e022e */
[----:B------:R-:W3:Y:S04]  /*8a50*/  LDL.64 R46, [R1+0x270] ;  /* 0x00027000012e7983 */ /* 0x000ee80000100a00 */
[----:B------:R-:W3:Y:S01]  /*8a60*/  LDG.E.U16 R126, desc[UR10][R10.64] ;  /* 0x0000000a0a7e7981 */ /* 0x000ee2000c1e1500 */
[----:B-----5:R-:W-:-:S03]  /*8a70*/  IMAD.WIDE R30, R8, 0x2, R42 ;  /* 0x00000002081e7825 */ /* 0x020fc600078e022a */
[----:B------:R-:W5:Y:S04]  /*8a80*/  LDL.64 R42, [R1+0x268] ;  /* 0x00026800012a7983 */ /* 0x000f680000100a00 */
[----:B------:R-:W5:Y:S01]  /*8a90*/  LDG.E.U16 R30, desc[UR10][R30.64] ;  /* 0x0000000a1e1e7981 */ /* 0x000f62000c1e1500 */
[----:B------:R-:W-:-:S04]  /*8aa0*/  IMAD.WIDE R38, R8, 0x2, R38 ;  /* 0x0000000208267825 */ /* 0x000fc800078e0226 */
[C---:B------:R-:W-:Y:S01]  /*8ab0*/  IMAD.WIDE R34, R8.reuse, 0x2, R118 ;  /* 0x0000000208227825 */ /* 0x040fe200078e0276 */
[----:B------:R1:W5:Y:S04]  /*8ac0*/  LDG.E.U16 R125, desc[UR10][R38.64] ;  /* 0x0000000a267d7981 */ /* 0x000368000c1e1500 */
[----:B------:R-:W5:Y:S04]  /*8ad0*/  LDL.64 R118, [R1+0x248] ;  /* 0x0002480001767983 */ /* 0x000f680000100a00 */
[----:B------:R-:W5:Y:S01]  /*8ae0*/  LDG.E.U16 R31, desc[UR10][R34.64] ;  /* 0x0000000a221f7981 */ /* 0x000f62000c1e1500 */
[----:B-1----:R-:W-:-:S03]  /*8af0*/  IMAD.WIDE R38, R8, 0x2, R138 ;  /* 0x0000000208267825 */ /* 0x002fc600078e028a */
[----:B------:R-:W5:Y:S01]  /*8b00*/  LDL.64 R138, [R1+0x228] ;  /* 0x00022800018a7983 */ /* 0x000f620000100a00 */
[----:B------:R-:W-:-:S03]  /*8b10*/  IMAD.WIDE R36, R8, 0x2, R36 ;  /* 0x0000000208247825 */ /* 0x000fc600078e0224 */
[----:B------:R-:W5:Y:S04]  /*8b20*/  LDG.E.U16 R122, desc[UR10][R38.64] ;  /* 0x0000000a267a7981 */ /* 0x000f68000c1e1500 */
[----:B------:R1:W5:Y:S02]  /*8b30*/  LDG.E.U16 R124, desc[UR10][R36.64] ;  /* 0x0000000a247c7981 */ /* 0x000364000c1e1500 */
[C---:B-1----:R-:W-:Y:S02]  /*8b40*/  IMAD.WIDE R36, R8.reuse, 0x2, R116 ;  /* 0x0000000208247825 */ /* 0x042fe400078e0274 */
[----:B------:R-:W5:Y:S02]  /*8b50*/  LDL.64 R116, [R1+0x220] ;  /* 0x0002200001747983 */ /* 0x000f640000100a00 */
[----:B------:R-:W-:-:S02]  /*8b60*/  IMAD.WIDE R10, R8, 0x2, R44 ;  /* 0x00000002080a7825 */ /* 0x000fc400078e022c */
[----:B------:R-:W5:Y:S02]  /*8b70*/  LDL.64 R44, [R1+0x240] ;  /* 0x00024000012c7983 */ /* 0x000f640000100a00 */
[C---:B------:R-:W-:Y:S02]  /*8b80*/  IMAD.WIDE R34, R8.reuse, 0x2, R120 ;  /* 0x0000000208227825 */ /* 0x040fe400078e0278 */
[----:B------:R1:W5:Y:S04]  /*8b90*/  LDG.E.U16 R121, desc[UR10][R36.64] ;  /* 0x0000000a24797981 */ /* 0x000368000c1e1500 */
[----:B------:R3:W5:Y:S04]  /*8ba0*/  LDG.E.U16 R123, desc[UR10][R10.64] ;  /* 0x0000000a0a7b7981 */ /* 0x000768000c1e1500 */
[----:B------:R-:W5:Y:S01]  /*8bb0*/  LDG.E.U16 R35, desc[UR10][R34.64] ;  /* 0x0000000a22237981 */ /* 0x000f62000c1e1500 */
[----:B-1----:R-:W-:-:S03]  /*8bc0*/  IMAD.WIDE R36, R8, 0x2, R114 ;  /* 0x0000000208247825 */ /* 0x002fc600078e0272 */
[----:B------:R-:W5:Y:S04]  /*8bd0*/  LDL.64 R114, [R1+0x200] ;  /* 0x0002000001727983 */ /* 0x000f680000100a00 */
[----:B------:R-:W5:Y:S01]  /*8be0*/  LDG.E.U16 R36, desc[UR10][R36.64] ;  /* 0x0000000a24247981 */ /* 0x000f62000c1e1500 */
[----:B--2---:R-:W-:-:S05]  /*8bf0*/  IMAD.WIDE R40, R8, 0x2, R40 ;  /* 0x0000000208287825 */ /* 0x004fca00078e0228 */
[----:B------:R1:W2:Y:S01]  /*8c00*/  LDG.E.U16 R33, desc[UR10][R40.64] ;  /* 0x0000000a28217981 */ /* 0x0002a2000c1e1500 */
[----:B----4-:R-:W-:-:S03]  /*8c10*/  IMAD.WIDE R38, R8, 0x2, R112 ;  /* 0x0000000208267825 */ /* 0x010fc600078e0270 */
[----:B------:R-:W4:Y:S04]  /*8c20*/  LDL.64 R112, [R1+0x1f8] ;  /* 0x0001f80001707983 */ /* 0x000f280000100a00 */
[----:B------:R-:W2:Y:S01]  /*8c30*/  LDG.E.U16 R38, desc[UR10][R38.64] ;  /* 0x0000000a26267981 */ /* 0x000ea2000c1e1500 */
[----:B---3--:R-:W-:-:S03]  /*8c40*/  IMAD.WIDE R10, R8, 0x2, R46 ;  /* 0x00000002080a7825 */ /* 0x008fc600078e022e */
[----:B------:R-:W3:Y:S01]  /*8c50*/  LDL.64 R46, [R1+0x218] ;  /* 0x00021800012e7983 */ /* 0x000ee20000100a00 */
[----:B-1----:R-:W-:-:S03]  /*8c60*/  IMAD.WIDE R40, R8, 0x2, R148 ;  /* 0x0000000208287825 */ /* 0x002fc600078e0294 */
[----:B------:R-:W2:Y:S01]  /*8c70*/  LDL.64 R148, [R1+0x1f0] ;  /* 0x0001f00001947983 */ /* 0x000ea20000100a00 */
[----:B-----5:R-:W-:-:S03]  /*8c80*/  IMAD.WIDE R42, R8, 0x2, R42 ;  /* 0x00000002082a7825 */ /* 0x020fc600078e022a */
[----:B------:R-:W5:Y:S04]  /*8c90*/  LDG.E.U16 R34, desc[UR10][R10.64] ;  /* 0x0000000a0a227981 */ /* 0x000f68000c1e1500 */
[----:B------:R1:W5:Y:S02]  /*8ca0*/  LDG.E.U16 R120, desc[UR10][R42.64] ;  /* 0x0000000a2a787981 */ /* 0x000364000c1e1500 */
[C---:B-1----:R-:W-:Y:S02]  /*8cb0*/  IMAD.WIDE R42, R8.reuse, 0x2, R158 ;  /* 0x00000002082a7825 */ /* 0x042fe400078e029e */
[----:B------:R-:W5:Y:S02]  /*8cc0*/  LDL.64 R158, [R1+0x1a8] ;  /* 0x0001a800019e7983 */ /* 0x000f640000100a00 */
[----:B------:R-:W-:-:S02]  /*8cd0*/  IMAD.WIDE R10, R8, 0x2, R118 ;  /* 0x00000002080a7825 */ /* 0x000fc400078e0276 */
[----:B------:R1:W5:Y:S04]  /*8ce0*/  LDG.E.U16 R119, desc[UR10][R40.64] ;  /* 0x0000000a28777981 */ /* 0x000368000c1e1500 */
[----:B------:R0:W5:Y:S01]  /*8cf0*/  LDG.E.U16 R118, desc[UR10][R10.64] ;  /* 0x0000000a0a767981 */ /* 0x000162000c1e1500 */
[----:B-1----:R-:W-:-:S03]  /*8d00*/  IMAD.WIDE R40, R8, 0x2, R146 ;  /* 0x0000000208287825 */ /* 0x002fc600078e0292 */
[----:B------:R-:W5:Y:S01]  /*8d10*/  LDL.64 R146, [R1+0x1c8] ;  /* 0x0001c80001927983 */ /* 0x000f620000100a00 */
[----:B0-----:R-:W-:-:S03]  /*8d20*/  IMAD.WIDE R10, R8, 0x2, R138 ;  /* 0x00000002080a7825 */ /* 0x001fc600078e028a */
[----:B------:R-:W5:Y:S01]  /*8d30*/  LDG.E.U16 R135, desc[UR10][R40.64] ;  /* 0x0000000a28877981 */ /* 0x000f62000c1e1500 */
[----:B------:R-:W-:-:S03]  /*8d40*/  IMAD.WIDE R138, R8, 0x2, R116 ;  /* 0x00000002088a7825 */ /* 0x000fc600078e0274 */
[----:B------:R0:W5:Y:S04]  /*8d50*/  LDG.E.U16 R117, desc[UR10][R42.64] ;  /* 0x0000000a2a757981 */ /* 0x000168000c1e1500 */
[----:B------:R-:W5:Y:S01]  /*8d60*/  LDG.E.U16 R116, desc[UR10][R10.64] ;  /* 0x0000000a0a747981 */ /* 0x000f62000c1e1500 */
[----:B------:R-:W-:-:S03]  /*8d70*/  IMAD.WIDE R44, R8, 0x2, R44 ;  /* 0x00000002082c7825 */ /* 0x000fc600078e022c */
[----:B------:R-:W5:Y:S01]  /*8d80*/  LDG.E.U16 R138, desc[UR10][R138.64] ;  /* 0x0000000a8a8a7981 */ /* 0x000f62000c1e1500 */
[----:B0-----:R-:W-:-:S03]  /*8d90*/  IMAD.WIDE R42, R8, 0x2, R150 ;  /* 0x00000002082a7825 */ /* 0x001fc600078e0296 */
[----:B------:R0:W5:Y:S04]  /*8da0*/  LDG.E.U16 R37, desc[UR10][R44.64] ;  /* 0x0000000a2c257981 */ /* 0x000168000c1e1500 */
[----:B------:R-:W5:Y:S01]  /*8db0*/  LDL.64 R150, [R1+0x1b8] ;  /* 0x0001b80001967983 */ /* 0x000f620000100a00 */
[----:B0-----:R-:W-:-:S03]  /*8dc0*/  IMAD.WIDE R44, R8, 0x2, R140 ;  /* 0x00000002082c7825 */ /* 0x001fc600078e028c */
[----:B------:R-:W5:Y:S01]  /*8dd0*/  LDL.64 R140, [R1+0x1c0] ;  /* 0x0001c000018c7983 */ /* 0x000f620000100a00 */
[----:B------:R-:W-:-:S03]  /*8de0*/  IMAD.WIDE R40, R8, 0x2, R114 ;  /* 0x0000000208287825 */ /* 0x000fc600078e0272 */
[----:B------:R0:W5:Y:S04]  /*8df0*/  LDG.E.U16 R114, desc[UR10][R42.64] ;  /* 0x0000000a2a727981 */ /* 0x000168000c1e1500 */
[----:B------:R1:W5:Y:S04]  /*8e00*/  LDG.E.U16 R137, desc[UR10][R44.64] ;  /* 0x0000000a2c897981 */ /* 0x000368000c1e1500 */
[----:B------:R1:W5:Y:S01]  /*8e10*/  LDG.E.U16 R16, desc[UR10][R40.64] ;  /* 0x0000000a28107981 */ /* 0x000362000c1e1500 */
[----:B0-----:R-:W-:-:S03]  /*8e20*/  IMAD.WIDE R42, R8, 0x2, R166 ;  /* 0x00000002082a7825 */ /* 0x001fc600078e02a6 */
[----:B------:R-:W5:Y:S01]  /*8e30*/  LDL.64 R166, [R1+0x190] ;  /* 0x0001900001a67983 */ /* 0x000f620000100a00 */
[----:B-1----:R-:W-:-:S03]  /*8e40*/  IMAD.WIDE R44, R8, 0x2, R162 ;  /* 0x00000002082c7825 */ /* 0x002fc600078e02a2 */
[----:B------:R-:W5:Y:S01]  /*8e50*/  LDL.64 R162, [R1+0x198] ;  /* 0x0001980001a27983 */ /* 0x000f620000100a00 */
[----:B------:R-:W-:-:S03]  /*8e60*/  IMAD.WIDE R40, R8, 0x2, R164 ;  /* 0x0000000208287825 */ /* 0x000fc600078e02a4 */
[----:B------:R-:W5:Y:S04]  /*8e70*/  LDG.E.U16 R139, desc[UR10][R44.64] ;  /* 0x0000000a2c8b7981 */ /* 0x000f68000c1e1500 */
[----:B------:R-:W5:Y:S01]  /*8e80*/  LDL.64 R164, [R1+0x178] ;  /* 0x0001780001a47983 */ /* 0x000f620000100a00 */
[----:B----4-:R-:W-:-:S05]  /*8e90*/  IMAD.WIDE R10, R8, 0x2, R112 ;  /* 0x00000002080a7825 */ /* 0x010fca00078e0270 */
[----:B------:R2:W4:Y:S01]  /*8ea0*/  LDG.E.U16 R113, desc[UR10][R10.64] ;  /* 0x0000000a0a717981 */ /* 0x000522000c1e1500 */
[----:B---3--:R-:W-:-:S05]  /*8eb0*/  IMAD.WIDE R46, R8, 0x2, R46 ;  /* 0x00000002082e7825 */ /* 0x008fca00078e022e */
[----:B------:R0:W3:Y:S01]  /*8ec0*/  LDG.E.U16 R115, desc[UR10][R46.64] ;  /* 0x0000000a2e737981 */ /* 0x0000e2000c1e1500 */
[----:B--2---:R-:W-:-:S03]  /*8ed0*/  IMAD.WIDE R10, R8, 0x2, R148 ;  /* 0x00000002080a7825 */ /* 0x004fc600078e0294 */
[----:B------:R-:W2:Y:S04]  /*8ee0*/  LDL.64 R148, [R1+0x1a0] ;  /* 0x0001a00001947983 */ /* 0x000ea80000100a00 */
[----:B------:R-:W2:Y:S01]  /*8ef0*/  LDG.E.U16 R10, desc[UR10][R10.64] ;  /* 0x0000000a0a0a7981 */ /* 0x000ea2000c1e1500 */
[----:B0-----:R-:W-:-:S03]  /*8f00*/  IMAD.WIDE R46, R8, 0x2, R206 ;  /* 0x00000002082e7825 */ /* 0x001fc600078e02ce */
[----:B------:R-:W2:Y:S04]  /*8f10*/  LDL.64 R206, [R1+0x180] ;  /* 0x0001800001ce7983 */ /* 0x000ea80000100a00 */
[----:B------:R-:W3:Y:S04]  /*8f20*/  LDG.E.U16 R112, desc[UR10][R46.64] ;  /* 0x0000000a2e707981 */ /* 0x000ee8000c1e1500 */
[----:B------:R5:W3:Y:S04]  /*8f30*/  LDG.E.U16 R11, desc[UR10][R40.64] ;  /* 0x0000000a280b7981 */ /* 0x000ae8000c1e1500 */
[----:B------:R0:W3:Y:S01]  /*8f40*/  LDG.E.U16 R47, desc[UR10][R42.64] ;  /* 0x0000000a2a2f7981 */ /* 0x0000e2000c1e1500 */
[----:B-----5:R-:W-:-:S03]  /*8f50*/  IMAD.WIDE R40, R8, 0x2, R158 ;  /* 0x0000000208287825 */ /* 0x020fc600078e029e */
[----:B------:R-:W5:Y:S01]  /*8f60*/  LDL.64 R158, [R1+0x160] ;  /* 0x00016000019e7983 */ /* 0x000f620000100a00 */
[----:B0-----:R-:W-:-:S03]  /*8f70*/  IMAD.WIDE R42, R8, 0x2, R188 ;  /* 0x00000002082a7825 */ /* 0x001fc600078e02bc */
[----:B------:R-:W3:Y:S01]  /*8f80*/  LDL.64 R188, [R1+0x158] ;  /* 0x0001580001bc7983 */ /* 0x000ee20000100a00 */
[----:B------:R-:W-:-:S03]  /*8f90*/  IMAD.WIDE R146, R8, 0x2, R146 ;  /* 0x0000000208927825 */ /* 0x000fc600078e0292 */
[----:B------:R-:W3:Y:S04]  /*8fa0*/  LDG.E.U16 R5, desc[UR10][R42.64] ;  /* 0x0000000a2a057981 */ /* 0x000ee8000c1e1500 */
[----:B------:R0:W4:Y:S01]  /*8fb0*/  LDG.E.U16 R46, desc[UR10][R146.64] ;  /* 0x0000000a922e7981 */ /* 0x000122000c1e1500 */
[----:B------:R-:W-:Y:S01]  /*8fc0*/  FMUL R145, R145, 1.4426950216293334961 ;  /* 0x3fb8aa3b91917820 */ /* 0x000fe20000400000 */
[C---:B0-----:R-:W-:Y:S02]  /*8fd0*/  IMAD.WIDE R146, R8.reuse, 0x2, R218 ;  /* 0x0000000208927825 */ /* 0x041fe400078e02da */
[----:B------:R-:W4:Y:S02]  /*8fe0*/  LDL.64 R218, [R1+0x138] ;  /* 0x0001380001da7983 */ /* 0x000f240000100a00 */
[----:B------:R-:W-:-:S02]  /*8ff0*/  IMAD.WIDE R44, R8, 0x2, R150 ;  /* 0x00000002082c7825 */ /* 0x000fc400078e0296 */
[----:B------:R-:W4:Y:S04]  /*9000*/  LDL.64 R150, [R1+0x170] ;  /* 0x0001700001967983 */ /* 0x000f280000100a00 */
[----:B------:R-:W4:Y:S01]  /*9010*/  LDG.E.U16 R45, desc[UR10][R44.64] ;  /* 0x0000000a2c2d7981 */ /* 0x000f22000c1e1500 */
[----:B------:R-:W-:-:S05]  /*9020*/  IMAD.WIDE R140, R8, 0x2, R140 ;  /* 0x00000002088c7825 */ /* 0x000fca00078e028c */
[----:B------:R-:W4:Y:S04]  /*9030*/  LDG.E.U16 R39, desc[UR10][R140.64] ;  /* 0x0000000a8c277981 */ /* 0x000f28000c1e1500 */
[----:B------:R0:W4:Y:S02]  /*9040*/  LDG.E.U16 R44, desc[UR10][R40.64] ;  /* 0x0000000a282c7981 */ /* 0x000124000c1e1500 */
[C---:B0-----:R-:W-:Y:S02]  /*9050*/  IMAD.WIDE R40, R8.reuse, 0x2, R166 ;  /* 0x0000000208287825 */ /* 0x041fe400078e02a6 */
[----:B------:R-:W4:Y:S02]  /*9060*/  LDL.64 R166, [R1+0x140] ;  /* 0x0001400001a67983 */ /* 0x000f240000100a00 */
[----:B------:R-:W-:-:S02]  /*9070*/  IMAD.WIDE R42, R8, 0x2, R162 ;  /* 0x00000002082a7825 */ /* 0x000fc400078e02a2 */
[----:B------:R-:W4:Y:S04]  /*9080*/  LDL.64 R162, [R1+0x150] ;  /* 0x0001500001a27983 */ /* 0x000f280000100a00 */
[----:B------:R-:W4:Y:S04]  /*9090*/  LDG.E.U16 R43, desc[UR10][R42.64] ;  /* 0x0000000a2a2b7981 */ /* 0x000f28000c1e1500 */
[----:B------:R-:W4:Y:S04]  /*90a0*/  LDG.E.U16 R40, desc[UR10][R40.64] ;  /* 0x0000000a28287981 */ /* 0x000f28000c1e1500 */
[----:B------:R5:W4:Y:S01]  /*90b0*/  LDG.E.U16 R42, desc[UR10][R146.64] ;  /* 0x0000000a922a7981 */ /* 0x000b22000c1e1500 */
[----:B--2---:R-:W-:-:S03]  /*90c0*/  IMAD.WIDE R140, R8, 0x2, R206 ;  /* 0x00000002088c7825 */ /* 0x004fc600078e02ce */
[----:B------:R-:W2:Y:S04]  /*90d0*/  LDL.64 R206, [R1+0x128] ;  /* 0x0001280001ce7983 */ /* 0x000ea80000100a00 */
[----:B------:R0:W2:Y:S01]  /*90e0*/  LDG.E.U16 R41, desc[UR10][R140.64] ;  /* 0x0000000a8c297981 */ /* 0x0000a2000c1e1500 */
[----:B-----5:R-:W-:-:S04]  /*90f0*/  IMAD.WIDE R146, R8, 0x2, R158 ;  /* 0x0000000208927825 */ /* 0x020fc800078e029e */
[----:B------:R-:W-:Y:S01]  /*9100*/  FADD R159, -R2, R144 ;  /* 0x00000090029f7221 */ /* 0x000fe20000000100 */
[----:B------:R3:W-:Y:S01]  /*9110*/  MUFU.EX2 R158, R145 ;  /* 0x00000091009e7308 */ /* 0x0007e20000000800 */
[C---:B0-----:R-:W-:Y:S01]  /*9120*/  IMAD.WIDE R140, R8.reuse, 0x2, R164 ;  /* 0x00000002088c7825 */ /* 0x041fe200078e02a4 */
[----:B------:R0:W5:Y:S04]  /*9130*/  LDG.E.U16 R143, desc[UR10][R146.64] ;  /* 0x0000000a928f7981 */ /* 0x000168000c1e1500 */
[----:B------:R-:W5:Y:S01]  /*9140*/  LDL.64 R164, [R1+0x130] ;  /* 0x0001300001a47983 */ /* 0x000f620000100a00 */
[----:B---3--:R-:W-:-:S03]  /*9150*/  IMAD.WIDE R144, R8, 0x2, R188 ;  /* 0x0000000208907825 */ /* 0x008fc600078e02bc */
[----:B------:R-:W3:Y:S01]  /*9160*/  LDL.64 R188, [R1+0x120] ;  /* 0x0001200001bc7983 */ /* 0x000ee20000100a00 */
[----:B------:R-:W-:-:S03]  /*9170*/  IMAD.WIDE R148, R8, 0x2, R148 ;  /* 0x0000000208947825 */ /* 0x000fc600078e0294 */
[----:B------:R-:W5:Y:S01]  /*9180*/  LDG.E.U16 R140, desc[UR10][R140.64] ;  /* 0x0000000a8c8c7981 */ /* 0x000f62000c1e1500 */
[----:B0-----:R-:W-:-:S03]  /*9190*/  IMAD.WIDE R146, R8, 0x2, R210 ;  /* 0x0000000208927825 */ /* 0x001fc600078e02d2 */
[----:B------:R0:W5:Y:S04]  /*91a0*/  LDG.E.U16 R9, desc[UR10][R148.64] ;  /* 0x0000000a94097981 */ /* 0x000168000c1e1500 */
[----:B------:R-:W5:Y:S04]  /*91b0*/  LDG.E.U16 R146, desc[UR10][R146.64] ;  /* 0x0000000a92927981 */ /* 0x000f68000c1e1500 */
[----:B------:R-:W5:Y:S01]  /*91c0*/  LDL.64 R210, [R1+0x110] ;  /* 0x0001100001d27983 */ /* 0x000f620000100a00 */
[----:B0-----:R-:W-:-:S03]  /*91d0*/  IMAD.WIDE R148, R8, 0x2, R214 ;  /* 0x0000000208947825 */ /* 0x001fc600078e02d6 */
[----:B------:R-:W5:Y:S04]  /*91e0*/  LDL.64 R214, [R1+0x118] ;  /* 0x0001180001d67983 */ /* 0x000f680000100a00 */
[----:B------:R-:W5:Y:S04]  /*91f0*/  LDG.E.U16 R144, desc[UR10][R144.64] ;  /* 0x0000000a90907981 */ /* 0x000f68000c1e1500 */
[----:B------:R-:W5:Y:S01]  /*9200*/  LDG.E.U16 R142, desc[UR10][R148.64] ;  /* 0x0000000a948e7981 */ /* 0x000f62000c1e1500 */
[----:B----4-:R-:W-:-:S05]  /*9210*/  IMAD.WIDE R150, R8, 0x2, R150 ;  /* 0x0000000208967825 */ /* 0x010fca00078e0296 */
[----:B------:R0:W4:Y:S02]  /*9220*/  LDG.E.U16 R141, desc[UR10][R150.64] ;  /* 0x0000000a968d7981 */ /* 0x000124000c1e1500 */
[C---:B0-----:R-:W-:Y:S02]  /*9230*/  IMAD.WIDE R150, R8.reuse, 0x2, R166 ;  /* 0x0000000208967825 */ /* 0x041fe400078e02a6 */
[----:B------:R-:W4:Y:S04]  /*9240*/  LDL.64 R166, [R1+0x108] ;  /* 0x0001080001a67983 */ /* 0x000f280000100a00 */
[----:B------:R2:W4:Y:S01]  /*9250*/  LDG.E.U16 R147, desc[UR10][R150.64] ;  /* 0x0000000a96937981 */ /* 0x000522000c1e1500 */
[----:B------:R-:W-:-:S05]  /*9260*/  IMAD.WIDE R162, R8, 0x2, R162 ;  /* 0x0000000208a27825 */ /* 0x000fca00078e02a2 */
[----:B------:R3:W4:Y:S01]  /*9270*/  LDG.E.U16 R145, desc[UR10][R162.64] ;  /* 0x0000000aa2917981 */ /* 0x000722000c1e1500 */
[----:B------:R-:W-:-:S03]  /*9280*/  IMAD.WIDE R148, R8, 0x2, R218 ;  /* 0x0000000208947825 */ /* 0x000fc600078e02da */
[----:B------:R-:W4:Y:S01]  /*9290*/  LDL.64 R218, [R1+0xe0] ;  /* 0x0000e00001da7983 */ /* 0x000f220000100a00 */
[----:B------:R-:W-:-:S03]  /*92a0*/  FMUL R159, R159, 1.4426950216293334961 ;  /* 0x3fb8aa3b9f9f7820 */ /* 0x000fc60000400000 */
[----:B------:R-:W4:Y:S01]  /*92b0*/  LDG.E.U16 R148, desc[UR10][R148.64] ;  /* 0x0000000a94947981 */ /* 0x000f22000c1e1500 */
[----:B--2---:R-:W-:-:S03]  /*92c0*/  IMAD.WIDE R150, R8, 0x2, R206 ;  /* 0x0000000208967825 */ /* 0x004fc600078e02ce */
[----:B------:R-:W2:Y:S01]  /*92d0*/  LDL.64 R206, [R1+0xf0] ;  /* 0x0000f00001ce7983 */ /* 0x000ea20000100a00 */
[C---:B---3--:R-:W-:Y:S01]  /*92e0*/  IMAD.WIDE R162, R8.reuse, 0x2, R188 ;  /* 0x0000000208a27825 */ /* 0x048fe200078e02bc */
[----:B------:R-:W0:Y:S02]  /*92f0*/  MUFU.EX2 R159, R159 ;  /* 0x0000009f009f7308 */ /* 0x000e240000000800 */
[----:B------:R-:W3:Y:S01]  /*9300*/  LDL.64 R188, [R1+0xd0] ;  /* 0x0000d00001bc7983 */ /* 0x000ee20000100a00 */
[----:B-----5:R-:W-:-:S03]  /*9310*/  IMAD.WIDE R164, R8, 0x2, R164 ;  /* 0x0000000208a47825 */ /* 0x020fc600078e02a4 */
[----:B------:R-:W5:Y:S04]  /*9320*/  LDG.E.U16 R150, desc[UR10][R150.64] ;  /* 0x0000000a96967981 */ /* 0x000f68000c1e1500 */
[----:B------:R-:W5:Y:S04]  /*9330*/  LDG.E.U16 R149, desc[UR10][R164.64] ;  /* 0x0000000aa4957981 */ /* 0x000f68000c1e1500 */
[----:B------:R1:W5:Y:S01]  /*9340*/  LDG.E.U16 R151, desc[UR10][R162.64] ;  /* 0x0000000aa2977981 */ /* 0x000362000c1e1500 */
[----:B0-----:R-:W-:Y:S02]  /*9350*/  FFMA2 R156, R156.F32x2.HI_LO, R158.F32x2.HI_LO, R160.F32x2.HI_LO ;  /* 0x0000009e9c9c7249 */ /* 0x001fe400000000a0 */
[----:B------:R-:W-:-:S02]  /*9360*/  IMAD.WIDE R160, R8, 0x2, R214 ;  /* 0x0000000208a07825 */ /* 0x000fc400078e02d6 */
[----:B------:R-:W5:Y:S02]  /*9370*/  LDL.64 R214, [R1+0xc0] ;  /* 0x0000c00001d67983 */ /* 0x000f640000100a00 */
[C---:B-1----:R-:W-:Y:S02]  /*9380*/  IMAD.WIDE R162, R8.reuse, 0x2, R210 ;  /* 0x0000000208a27825 */ /* 0x042fe400078e02d2 */
[----:B------:R-:W5:Y:S02]  /*9390*/  LDL.64 R210, [R1+0xb0] ;  /* 0x0000b00001d27983 */ /* 0x000f640000100a00 */
[C---:B----4-:R-:W-:Y:S02]  /*93a0*/  IMAD.WIDE R164, R8.reuse, 0x2, R166 ;  /* 0x0000000208a47825 */ /* 0x050fe400078e02a6 */
[----:B------:R0:W4:Y:S04]  /*93b0*/  LDG.E.U16 R166, desc[UR10][R160.64] ;  /* 0x0000000aa0a67981 */ /* 0x000128000c1e1500 */
[----:B------:R-:W4:Y:S04]  /*93c0*/  LDG.E.U16 R168, desc[UR10][R164.64] ;  /* 0x0000000aa4a87981 */ /* 0x000f28000c1e1500 */
[----:B------:R1:W4:Y:S01]  /*93d0*/  LDG.E.U16 R167, desc[UR10][R162.64] ;  /* 0x0000000aa2a77981 */ /* 0x000322000c1e1500 */
[----:B0-----:R-:W-:-:S03]  /*93e0*/  IMAD.WIDE R160, R8, 0x2, R228 ;  /* 0x0000000208a07825 */ /* 0x001fc600078e02e4 */
[----:B------:R-:W4:Y:S04]  /*93f0*/  LDL.64 R228, [R1+0x60] ;  /* 0x0000600001e47983 */ /* 0x000f280000100a00 */
[----:B------:R0:W4:Y:S01]  /*9400*/  LDG.E.U16 R170, desc[UR10][R160.64] ;  /* 0x0000000aa0aa7981 */ /* 0x000122000c1e1500 */
[----:B-1----:R-:W-:-:S03]  /*9410*/  IMAD.WIDE R162, R8, 0x2, R226 ;  /* 0x0000000208a27825 */ /* 0x002fc600078e02e2 */
[----:B------:R-:W4:Y:S04]  /*9420*/  LDL.64 R226, [R1+0x50] ;  /* 0x0000500001e27983 */ /* 0x000f280000100a00 */
[----:B------:R1:W4:Y:S01]  /*9430*/  LDG.E.U16 R172, desc[UR10][R162.64] ;  /* 0x0000000aa2ac7981 */ /* 0x000322000c1e1500 */
[----:B0-----:R-:W-:-:S03]  /*9440*/  IMAD.WIDE R160, R8, 0x2, R222 ;  /* 0x0000000208a07825 */ /* 0x001fc600078e02de */
[----:B------:R-:W4:Y:S04]  /*9450*/  LDL.64 R222, [R1+0x40] ;  /* 0x0000400001de7983 */ /* 0x000f280000100a00 */
[----:B------:R-:W4:Y:S01]  /*9460*/  LDG.E.U16 R176, desc[UR10][R160.64] ;  /* 0x0000000aa0b07981 */ /* 0x000f22000c1e1500 */
[----:B-1----:R-:W-:-:S03]  /*9470*/  IMAD.WIDE R162, R8, 0x2, R218 ;  /* 0x0000000208a27825 */ /* 0x002fc600078e02da */
[----:B------:R-:W4:Y:S04]  /*9480*/  LDL.64 R218, [R1+0x30] ;  /* 0x0000300001da7983 */ /* 0x000f280000100a00 */
[----:B------:R-:W4:Y:S01]  /*9490*/  LDG.E.U16 R178, desc[UR10][R162.64] ;  /* 0x0000000aa2b27981 */ /* 0x000f22000c1e1500 */
[----:B--2---:R-:W-:-:S03]  /*94a0*/  IMAD.WIDE R164, R8, 0x2, R206 ;  /* 0x0000000208a47825 */ /* 0x004fc600078e02ce */
[----:B------:R-:W2:Y:S04]  /*94b0*/  LDL.64 R206, [R1+0xa0] ;  /* 0x0000a00001ce7983 */ /* 0x000ea80000100a00 */
[----:B------:R3:W4:Y:S02]  /*94c0*/  LDG.E.U16 R174, desc[UR10][R164.64] ;  /* 0x0000000aa4ae7981 */ /* 0x000724000c1e1500 */
[C---:B---3--:R-:W-:Y:S02]  /*94d0*/  IMAD.WIDE R164, R8.reuse, 0x2, R188 ;  /* 0x0000000208a47825 */ /* 0x048fe400078e02bc */
[----:B------:R-:W3:Y:S04]  /*94e0*/  LDL.64 R188, [R1+0x70] ;  /* 0x0000700001bc7983 */ /* 0x000ee80000100a00 */
[----:B------:R-:W4:Y:S01]  /*94f0*/  LDG.E.U16 R180, desc[UR10][R164.64] ;  /* 0x0000000aa4b47981 */ /* 0x000f22000c1e1500 */
[----:B-----5:R-:W-:-:S03]  /*9500*/  IMAD.WIDE R160, R8, 0x2, R214 ;  /* 0x0000000208a07825 */ /* 0x020fc600078e02d6 */
[----:B------:R-:W5:Y:S01]  /*9510*/  LDL.64 R214, [R1+0x20] ;  /* 0x0000200001d67983 */ /* 0x000f620000100a00 */
[----:B------:R-:W-:-:S03]  /*9520*/  IMAD.WIDE R162, R8, 0x2, R210 ;  /* 0x0000000208a27825 */ /* 0x000fc600078e02d2 */
[----:B------:R0:W5:Y:S04]  /*9530*/  LDG.E.U16 R182, desc[UR10][R160.64] ;  /* 0x0000000aa0b67981 */ /* 0x000168000c1e1500 */
[----:B------:R-:W5:Y:S04]  /*9540*/  LDL.64 R210, [R1+0x10] ;  /* 0x0000100001d27983 */ /* 0x000f680000100a00 */
[----:B------:R-:W5:Y:S01]  /*9550*/  LDG.E.U16 R184, desc[UR10][R162.64] ;  /* 0x0000000aa2b87981 */ /* 0x000f62000c1e1500 */
[----:B0-----:R-:W-:-:S03]  /*9560*/  IMAD.WIDE R160, R8, 0x2, R236 ;  /* 0x0000000208a07825 */ /* 0x001fc600078e02ec */
[----:B------:R-:W5:Y:S01]  /*9570*/  LDL.64 R236, [R1+0x28] ;  /* 0x0000280001ec7983 */ /* 0x000f620000100a00 */
[----:B--2---:R-:W-:-:S03]  /*9580*/  IMAD.WIDE R164, R8, 0x2, R206 ;  /* 0x0000000208a47825 */ /* 0x004fc600078e02ce */
[----:B------:R-:W2:Y:S04]  /*9590*/  LDL.64 R206, [R1] ;  /* 0x0000000001ce7983 */ /* 0x000ea80000100a00 */
[----:B------:R3:W2:Y:S02]  /*95a0*/  LDG.E.U16 R186, desc[UR10][R164.64] ;  /* 0x0000000aa4ba7981 */ /* 0x0006a4000c1e1500 */
[C---:B---3--:R-:W-:Y:S02]  /*95b0*/  IMAD.WIDE R164, R8.reuse, 0x2, R188 ;  /* 0x0000000208a47825 */ /* 0x048fe400078e02bc */
[----:B------:R4:W3:Y:S04]  /*95c0*/  LDG.E.U16 R188, desc[UR10][R160.64] ;  /* 0x0000000aa0bc7981 */ /* 0x0008e8000c1e1500 */
[----:B------:R0:W3:Y:S01]  /*95d0*/  LDG.E.U16 R192, desc[UR10][R164.64] ;  /* 0x0000000aa4c07981 */ /* 0x0000e2000c1e1500 */
[----:B----4-:R-:W-:-:S03]  /*95e0*/  IMAD.WIDE R160, R8, 0x2, R228 ;  /* 0x0000000208a07825 */ /* 0x010fc600078e02e4 */
[----:B------:R-:W4:Y:S04]  /*95f0*/  LDL.64 R228, [R1+0xd8] ;  /* 0x0000d80001e47983 */ /* 0x000f280000100a00 */
[----:B------:R1:W3:Y:S01]  /*9600*/  LDG.E.U16 R194, desc[UR10][R160.64] ;  /* 0x0000000aa0c27981 */ /* 0x0002e2000c1e1500 */
[----:B0-----:R-:W-:-:S03]  /*9610*/  IMAD.WIDE R164, R8, 0x2, R222 ;  /* 0x0000000208a47825 */ /* 0x001fc600078e02de */
[----:B------:R-:W3:Y:S01]  /*9620*/  LDL.64 R222, [R1+0xc8] ;  /* 0x0000c80001de7983 */ /* 0x000ee20000100a00 */
[----:B------:R-:W-:-:S03]  /*9630*/  IMAD.WIDE R162, R8, 0x2, R232 ;  /* 0x0000000208a27825 */ /* 0x000fc600078e02e8 */
[----:B------:R5:W3:Y:S01]  /*9640*/  LDG.E.U16 R198, desc[UR10][R164.64] ;  /* 0x0000000aa4c67981 */ /* 0x000ae2000c1e1500 */
[----:B-1----:R-:W-:-:S03]  /*9650*/  IMAD.WIDE R160, R8, 0x2, R218 ;  /* 0x0000000208a07825 */ /* 0x002fc600078e02da */
[----:B------:R-:W3:Y:S04]  /*9660*/  LDL.64 R218, [R1+0xb8] ;  /* 0x0000b80001da7983 */ /* 0x000ee80000100a00 */
[----:B------:R0:W3:Y:S01]  /*9670*/  LDG.E.U16 R189, desc[UR10][R162.64] ;  /* 0x0000000aa2bd7981 */ /* 0x0000e2000c1e1500 */
[----:B-----5:R-:W-:-:S03]  /*9680*/  IMAD.WIDE R164, R8, 0x2, R210 ;  /* 0x0000000208a47825 */ /* 0x020fc600078e02d2 */
[----:B------:R-:W5:Y:S04]  /*9690*/  LDG.E.U16 R200, desc[UR10][R160.64] ;  /* 0x0000000aa0c87981 */ /* 0x000f68000c1e1500 */
[----:B------:R1:W5:Y:S01]  /*96a0*/  LDG.E.U16 R204, desc[UR10][R164.64] ;  /* 0x0000000aa4cc7981 */ /* 0x000362000c1e1500 */
[----:B0-----:R-:W-:-:S03]  /*96b0*/  IMAD.WIDE R162, R8, 0x2, R226 ;  /* 0x0000000208a27825 */ /* 0x001fc600078e02e2 */
[----:B------:R-:W5:Y:S04]  /*96c0*/  LDL.64 R226, [R1+0x88] ;  /* 0x0000880001e27983 */ /* 0x000f680000100a00 */
[----:B------:R0:W5:Y:S01]  /*96d0*/  LDG.E.U16 R196, desc[UR10][R162.64] ;  /* 0x0000000aa2c47981 */ /* 0x000162000c1e1500 */
[----:B-1----:R-:W-:-:S03]  /*96e0*/  IMAD.WIDE R164, R8, 0x2, R238 ;  /* 0x0000000208a47825 */ /* 0x002fc600078e02ee */
[----:B------:R-:W5:Y:S04]  /*96f0*/  LDL.64 R232, [R1+0x68] ;  /* 0x0000680001e87983 */ /* 0x000f680000100a00 */
[----:B------:R1:W5:Y:S01]  /*9700*/  LDG.E.U16 R210, desc[UR10][R164.64] ;  /* 0x0000000aa4d27981 */ /* 0x000362000c1e1500 */
[----:B0-----:R-:W-:-:S05]  /*9710*/  IMAD.WIDE R162, R8, 0x2, R214 ;  /* 0x0000000208a27825 */ /* 0x001fca00078e02d6 */
[----:B------:R0:W5:Y:S01]  /*9720*/  LDG.E.U16 R202, desc[UR10][R162.64] ;  /* 0x0000000aa2ca7981 */ /* 0x000162000c1e1500 */
[----:B-1----:R-:W-:-:S05]  /*9730*/  IMAD.WIDE R164, R8, 0x2, R212 ;  /* 0x0000000208a47825 */ /* 0x002fca00078e02d4 */
[----:B------:R-:W5:Y:S01]  /*9740*/  LDG.E.U16 R215, desc[UR10][R164.64] ;  /* 0x0000000aa4d77981 */ /* 0x000f62000c1e1500 */
[----:B0-----:R-:W-:-:S04]  /*9750*/  IMAD.WIDE R162, R8, 0x2, R246 ;  /* 0x0000000208a27825 */ /* 0x001fc800078e02f6 */
[C---:B--2---:R-:W-:Y:S02]  /*9760*/  IMAD.WIDE R160, R8.reuse, 0x2, R206 ;  /* 0x0000000208a07825 */ /* 0x044fe400078e02ce */
[----:B------:R-:W2:Y:S04]  /*9770*/  LDG.E.U16 R207, desc[UR10][R162.64] ;  /* 0x0000000aa2cf7981 */ /* 0x000ea8000c1e1500 */
[----:B------:R0:W2:Y:S02]  /*9780*/  LDG.E.U16 R206, desc[UR10][R160.64] ;  /* 0x0000000aa0ce7981 */ /* 0x0000a4000c1e1500 */
[----:B0-----:R-:W-:-:S05]  /*9790*/  IMAD.WIDE R160, R8, 0x2, R230 ;  /* 0x0000000208a07825 */ /* 0x001fca00078e02e6 */
[----:B------:R4:W2:Y:S01]  /*97a0*/  LDG.E.U16 R211, desc[UR10][R160.64] ;  /* 0x0000000aa0d37981 */ /* 0x0008a2000c1e1500 */
[----:B------:R-:W-:-:S05]  /*97b0*/  IMAD.WIDE R162, R8, 0x2, R220 ;  /* 0x0000000208a27825 */ /* 0x000fca00078e02dc */
[----:B------:R3:W2:Y:S01]  /*97c0*/  LDG.E.U16 R214, desc[UR10][R162.64] ;  /* 0x0000000aa2d67981 */ /* 0x0006a2000c1e1500 */
[----:B----4-:R-:W-:-:S03]  /*97d0*/  IMAD.WIDE R160, R8, 0x2, R228 ;  /* 0x0000000208a07825 */ /* 0x010fc600078e02e4 */
[----:B------:R-:W4:Y:S01]  /*97e0*/  LDL.64 R228, [R1+0x58] ;  /* 0x0000580001e47983 */ /* 0x000f220000100a00 */
[----:B---3--:R-:W-:-:S04]  /*97f0*/  IMAD.WIDE R162, R8, 0x2, R222 ;  /* 0x0000000208a27825 */ /* 0x008fc800078e02de */
[C---:B------:R-:W-:Y:S02]  /*9800*/  IMAD.WIDE R164, R8.reuse, 0x2, R218 ;  /* 0x0000000208a47825 */ /* 0x040fe400078e02da */
[----:B------:R0:W3:Y:S04]  /*9810*/  LDG.E.U16 R218, desc[UR10][R160.64] ;  /* 0x0000000aa0da7981 */ /* 0x0000e8000c1e1500 */
[----:B------:R1:W2:Y:S04]  /*9820*/  LDG.E.U16 R219, desc[UR10][R162.64] ;  /* 0x0000000aa2db7981 */ /* 0x0002a8000c1e1500 */
[----:B------:R5:W2:Y:S01]  /*9830*/  LDG.E.U16 R222, desc[UR10][R164.64] ;  /* 0x0000000aa4de7981 */ /* 0x000aa2000c1e1500 */
[----:B0-----:R-:W-:-:S03]  /*9840*/  IMAD.WIDE R160, R8, 0x2, R244 ;  /* 0x0000000208a07825 */ /* 0x001fc600078e02f4 */
[----:B------:R-:W2:Y:S04]  /*9850*/  LDL.64 R244, [R1+0x18] ;  /* 0x0000180001f47983 */ /* 0x000ea80000100a00 */
[----:B------:R-:W2:Y:S04]  /*9860*/  LDG.E.U16 R223, desc[UR10][R160.64] ;  /* 0x0000000aa0df7981 */ /* 0x000ea8000c1e1500 */
[----:B------:R-:W2:Y:S01]  /*9870*/  LDL.64 R160, [R1+0x78] ;  /* 0x0000780001a07983 */ /* 0x000ea20000100a00 */
[----:B-1----:R-:W-:-:S03]  /*9880*/  IMAD.WIDE R162, R8, 0x2, R240 ;  /* 0x0000000208a27825 */ /* 0x002fc600078e02f0 */
[----:B------:R-:W3:Y:S01]  /*9890*/  LDL.64 R240, [R1+0x8] ;  /* 0x0000080001f07983 */ /* 0x000ee20000100a00 */
[----:B-----5:R-:W-:-:S03]  /*98a0*/  IMAD.WIDE R164, R8, 0x2, R226 ;  /* 0x0000000208a47825 */ /* 0x020fc600078e02e2 */
[----:B------:R0:W5:Y:S04]  /*98b0*/  LDG.E.U16 R226, desc[UR10][R162.64] ;  /* 0x0000000aa2e27981 */ /* 0x000168000c1e1500 */
[----:B------:R4:W3:Y:S01]  /*98c0*/  LDG.E.U16 R227, desc[UR10][R164.64] ;  /* 0x0000000aa4e37981 */ /* 0x0008e2000c1e1500 */
[----:B0-----:R-:W-:-:S04]  /*98d0*/  IMAD.WIDE R162, R8, 0x2, R232 ;  /* 0x0000000208a27825 */ /* 0x001fc800078e02e8 */
[C---:B----4-:R-:W-:Y:S02]  /*98e0*/  IMAD.WIDE R164, R8.reuse, 0x2, R228 ;  /* 0x0000000208a47825 */ /* 0x050fe400078e02e4 */
[----:B------:R-:W4:Y:S04]  /*98f0*/  LDG.E.U16 R229, desc[UR10][R162.64] ;  /* 0x0000000aa2e57981 */ /* 0x000f28000c1e1500 */
[----:B------:R0:W3:Y:S04]  /*9900*/  LDG.E.U16 R232, desc[UR10][R164.64] ;  /* 0x0000000aa4e87981 */ /* 0x0000e8000c1e1500 */
[----:B------:R-:W3:Y:S01]  /*9910*/  LDL.64 R162, [R1+0x38] ;  /* 0x0000380001a27983 */ /* 0x000ee20000100a00 */
[----:B--2---:R-:W-:-:S05]  /*9920*/  IMAD.WIDE R160, R8, 0x2, R160 ;  /* 0x0000000208a07825 */ /* 0x004fca00078e02a0 */
[----:B------:R-:W2:Y:S04]  /*9930*/  LDG.E.U16 R228, desc[UR10][R160.64] ;  /* 0x0000000aa0e47981 */ /* 0x000ea8000c1e1500 */
[----:B------:R-:W2:Y:S01]  /*9940*/  LDL.64 R160, [R1+0x48] ;  /* 0x0000480001a07983 */ /* 0x000ea20000100a00 */
[----:B0-----:R-:W-:-:S05]  /*9950*/  IMAD.WIDE R164, R8, 0x2, R236 ;  /* 0x0000000208a47825 */ /* 0x001fca00078e02ec */
[----:B------:R0:W4:Y:S02]  /*9960*/  LDG.E.U16 R237, desc[UR10][R164.64] ;  /* 0x0000000aa4ed7981 */ /* 0x000124000c1e1500 */
[----:B0-----:R-:W-:-:S04]  /*9970*/  IMAD.WIDE R164, R8, 0x2, R250 ;  /* 0x0000000208a47825 */ /* 0x001fc800078e02fa */
[----:B---3--:R-:W-:-:S05]  /*9980*/  IMAD.WIDE R162, R8, 0x2, R162 ;  /* 0x0000000208a27825 */ /* 0x008fca00078e02a2 */
[----:B------:R0:W3:Y:S02]  /*9990*/  LDG.E.U16 R236, desc[UR10][R162.64] ;  /* 0x0000000aa2ec7981 */ /* 0x0000e4000c1e1500 */
[----:B0-----:R-:W-:-:S05]  /*99a0*/  IMAD.WIDE R162, R8, 0x2, R240 ;  /* 0x0000000208a27825 */ /* 0x001fca00078e02f0 */
[----:B------:R0:W3:Y:S02]  /*99b0*/  LDG.E.U16 R241, desc[UR10][R162.64] ;  /* 0x0000000aa2f17981 */ /* 0x0000e4000c1e1500 */
[----:B0-----:R-:W-:-:S05]  /*99c0*/  IMAD.WIDE R162, R8, 0x2, R234 ;  /* 0x0000000208a27825 */ /* 0x001fca00078e02ea */
[----:B------:R-:W3:Y:S01]  /*99d0*/  LDG.E.U16 R248, desc[UR10][R162.64] ;  /* 0x0000000aa2f87981 */ /* 0x000ee2000c1e1500 */
[----:B--2---:R-:W-:-:S05]  /*99e0*/  IMAD.WIDE R160, R8, 0x2, R160 ;  /* 0x0000000208a07825 */ /* 0x004fca00078e02a0 */
[----:B------:R0:W2:Y:S02]  /*99f0*/  LDG.E.U16 R233, desc[UR10][R160.64] ;  /* 0x0000000aa0e97981 */ /* 0x0000a4000c1e1500 */
[C---:B0-----:R-:W-:Y:S02]  /*9a00*/  IMAD.WIDE R160, R8.reuse, 0x2, R244 ;  /* 0x0000000208a07825 */ /* 0x041fe400078e02f4 */
[----:B------:R0:W2:Y:S04]  /*9a10*/  LDG.E.U16 R244, desc[UR10][R164.64] ;  /* 0x0000000aa4f47981 */ /* 0x0000a8000c1e1500 */
[----:B------:R1:W2:Y:S01]  /*9a20*/  LDG.E.U16 R240, desc[UR10][R160.64] ;  /* 0x0000000aa0f07981 */ /* 0x0002a2000c1e1500 */
[----:B------:R-:W-:-:S04]  /*9a30*/  IMAD.WIDE R162, R8, 0x2, R208 ;  /* 0x0000000208a27825 */ /* 0x000fc800078e02d0 */
[C---:B0-----:R-:W-:Y:S02]  /*9a40*/  IMAD.WIDE R164, R8.reuse, 0x2, R224 ;  /* 0x0000000208a47825 */ /* 0x041fe400078e02e0 */
[----:B------:R-:W2:Y:S02]  /*9a50*/  LDG.E.U16 R162, desc[UR10][R162.64] ;  /* 0x0000000aa2a27981 */ /* 0x000ea4000c1e1500 */
[C---:B-1----:R-:W-:Y:S02]  /*9a60*/  IMAD.WIDE R160, R8.reuse, 0x2, R242 ;  /* 0x0000000208a07825 */ /* 0x042fe400078e02f2 */
[----:B------:R-:W2:Y:S04]  /*9a70*/  LDG.E.U16 R164, desc[UR10][R164.64] ;  /* 0x0000000aa4a47981 */ /* 0x000ea8000c1e1500 */
[----:B------:R0:W2:Y:S02]  /*9a80*/  LDG.E.U16 R245, desc[UR10][R160.64] ;  /* 0x0000000aa0f57981 */ /* 0x0000a4000c1e1500 */
[----:B0-----:R-:W-:-:S05]  /*9a90*/  IMAD.WIDE R160, R8, 0x2, R216 ;  /* 0x0000000208a07825 */ /* 0x001fca00078e02d8 */
[----:B------:R0:W2:Y:S01]  /*9aa0*/  LDG.E.U16 R165, desc[UR10][R160.64] ;  /* 0x0000000aa0a57981 */ /* 0x0000a2000c1e1500 */
[----:B------:R-:W-:Y:S01]  /*9ab0*/  IMAD.SHL.U32 R163, R205, 0x2, RZ ;  /* 0x00000002cda37824 */ /* 0x000fe200078e00ff */
[----:B0-----:R-:W-:Y:S02]  /*9ac0*/  LOP3.LUT R160, R249, 0xc0, RZ, 0xc0, !PT ;  /* 0x000000c0f9a07812 */ /* 0x001fe400078ec0ff */
[----:B------:R0:W-:Y:S02]  /*9ad0*/  LDS R161, [R6] ;  /* 0x0000000006a17984 */ /* 0x0001e40000000800 */
[----:B------:R-:W-:-:S04]  /*9ae0*/  SHF.R.U32.HI R160, RZ, 0x2, R160 ;  /* 0x00000002ffa07819 */ /* 0x000fc800000116a0 */
[----:B------:R-:W-:Y:S02]  /*9af0*/  LOP3.LUT R163, R163, R160, RZ, 0x3c, !PT ;  /* 0x000000a0a3a37212 */ /* 0x000fe400078e3cff */
[----:B------:R1:W-:Y:S01]  /*9b00*/  LDS R160, [R136] ;  /* 0x0000000088a07984 */ /* 0x0003e20000000800 */
[----:B------:R-:W-:Y:S01]  /*9b10*/  BAR.SYNC.DEFER_BLOCKING 0x0 ;  /* 0x0000000000007b1d */ /* 0x000fe20000010000 */
[C---:B0-----:R-:W-:Y:S02]  /*9b20*/  LOP3.LUT R6, R249.reuse, 0x7, RZ, 0xc0, !PT ;  /* 0x00000007f9067812 */ /* 0x041fe400078ec0ff */
[----:B-1----:R-:W-:-:S03]  /*9b30*/  SHF.L.U32 R136, R249, 0x1, RZ ;  /* 0x00000001f9887819 */ /* 0x002fc600000006ff */
[----:B------:R0:W-:Y:S04]  /*9b40*/  STS.U16 [R163+UR6], R187 ;  /* 0x000000bba3007988 */ /* 0x0001e80008000406 */
[----:B------:R1:W-:Y:S01]  /*9b50*/  STS.U16 [R163+UR6+0x400], R183 ;  /* 0x000400b7a3007988 */ /* 0x0003e20008000406 */
[----:B0-----:R-:W-:Y:S01]  /*9b60*/  IMAD.SHL.U32 R187, R6, 0x10, RZ ;  /* 0x0000001006bb7824 */ /* 0x001fe200078e00ff */
[----:B-1----:R-:W-:-:S04]  /*9b70*/  LOP3.LUT R183, R249, 0xe0, RZ, 0xc0, !PT ;  /* 0x000000e0f9b77812 */ /* 0x002fc800078ec0ff */
[----:B------:R-:W-:Y:S02]  /*9b80*/  LOP3.LUT R136, R187, 0x30, R136, 0x78, !PT ;  /* 0x00000030bb887812 */ /* 0x000fe400078e7888 */
[----:B------:R-:W-:Y:S02]  /*9b90*/  LEA R6, R6, R183, 0x2 ;  /* 0x000000b706067211 */ /* 0x000fe400078e10ff */
[----:B------:R-:W-:-:S03]  /*9ba0*/  SHF.R.U32.HI R183, RZ, 0x1, R183 ;  /* 0x00000001ffb77819 */ /* 0x000fc600000116b7 */
[----:B------:R-:W-:Y:S01]  /*9bb0*/  IMAD.U32 R6, R6, 0x20, R136 ;  /* 0x0000002006067824 */ /* 0x000fe200078e0088 */
[----:B------:R-:W-:Y:S02]  /*9bc0*/  LOP3.LUT R136, R249, 0x1f, RZ, 0xc0, !PT ;  /* 0x0000001ff9887812 */ /* 0x000fe400078ec0ff */
[----:B------:R-:W-:Y:S02]  /*9bd0*/  LOP3.LUT R183, R187, R183, RZ, 0x3c, !PT ;  /* 0x000000b7bbb77212 */ /* 0x000fe400078e3cff */
[----:B------:R-:W-:Y:S01]  /*9be0*/  LEA R136, R136, UR6, 0x7 ;  /* 0x0000000688887c11 */ /* 0x000fe2000f8e38ff */
[----:B------:R0:W-:Y:S01]  /*9bf0*/  STS.U16 [R163+UR6+0x8000], R9 ;  /* 0x00800009a3007988 */ /* 0x0001e20008000406 */
[----:B------:R-:W-:Y:S02]  /*9c00*/  F2FP.F16.F32.PACK_AB R20, R21, R20 ;  /* 0x000000141514723e */ /* 0x000fe400000000ff */
[----:B------:R-:W-:Y:S01]  /*9c10*/  IADD3 R136, PT, PT, R183, R136, RZ ;  /* 0x00000088b7887210 */ /* 0x000fe20007ffe0ff */
[----:B------:R1:W-:Y:S01]  /*9c20*/  STS.U16 [R163+UR6+0x1800], R23 ;  /* 0x00180017a3007988 */ /* 0x0003e20008000406 */
[----:B------:R-:W-:-:S03]  /*9c30*/  F2FP.F16.F32.PACK_AB R21, R12, R19 ;  /* 0x000000130c15723e */ /* 0x000fc600000000ff */
[----:B------:R4:W-:Y:S01]  /*9c40*/  STS.U16 [R163+UR6+0x1c00], R22 ;  /* 0x001c0016a3007988 */ /* 0x0009e20008000406 */
[----:B0-----:R-:W-:Y:S02]  /*9c50*/  LOP3.LUT R9, R163, 0x40, RZ, 0x3c, !PT ;  /* 0x00000040a3097812 */ /* 0x001fe400078e3cff */
[----:B-1----:R-:W-:Y:S01]  /*9c60*/  F2FP.F16.F32.PACK_AB R23, R14, R17 ;  /* 0x000000110e17723e */ /* 0x002fe200000000ff */
[----:B------:R-:W-:Y:S01]  /*9c70*/  STS.U16 [R163+UR6+0x800], R179 ;  /* 0x000800b3a3007988 */ /* 0x000fe20008000406 */
[----:B----4-:R-:W-:-:S03]  /*9c80*/  F2FP.F16.F32.PACK_AB R22, R13, R18 ;  /* 0x000000120d16723e */ /* 0x010fc600000000ff */
        /* <DEDUP_REMOVED lines=106> */
[----:B-----5:R-:W-:Y:S04]  /*a330*/  STS.U16 [R9+UR6+0xc200], R226 ;  /* 0x00c200e209007988 */ /* 0x020fe80008000406 */
[----:B------:R-:W-:Y:S04]  /*a340*/  STS.U16 [R9+UR6+0xc600], R227 ;  /* 0x00c600e309007988 */ /* 0x000fe80008000406 */
[----:B------:R-:W-:Y:S04]  /*a350*/  STS.U16 [R9+UR6+0xca00], R228 ;  /* 0x00ca00e409007988 */ /* 0x000fe80008000406 */
[----:B------:R-:W-:Y:S04]  /*a360*/  STS.U16 [R9+UR6+0xce00], R229 ;  /* 0x00ce00e509007988 */ /* 0x000fe80008000406 */
[----:B------:R-:W-:Y:S04]  /*a370*/  STS.U16 [R9+UR6+0xd200], R232 ;  /* 0x00d200e809007988 */ /* 0x000fe80008000406 */
[----:B--2---:R-:W-:Y:S04]  /*a380*/  STS.U16 [R9+UR6+0xd600], R233 ;  /* 0x00d600e909007988 */ /* 0x004fe80008000406 */
[----:B---3--:R-:W-:Y:S04]  /*a390*/  STS.U16 [R9+UR6+0xda00], R236 ;  /* 0x00da00ec09007988 */ /* 0x008fe80008000406 */
        /* <DEDUP_REMOVED lines=9> */
[----:B------:R-:W-:Y:S01]  /*a430*/  STSM.16.M88.4 [R136+0x18000], R20 ;  /* 0x0180001488007844 */ /* 0x000fe20000000200 */
[----:B------:R-:W-:Y:S01]  /*a440*/  BAR.SYNC.DEFER_BLOCKING 0x0 ;  /* 0x0000000000007b1d */ /* 0x000fe20000010000 */
[----:B0-----:R-:W-:-:S05]  /*a450*/  IMAD.SHL.U32 R5, R249, 0x80, RZ ;  /* 0x00000080f9057824 */ /* 0x001fca00078e00ff */
[----:B------:R-:W-:-:S04]  /*a460*/  LOP3.LUT R5, R187, 0x780, R5, 0xf8, !PT ;  /* 0x00000780bb057812 */ /* 0x000fc800078ef805 */
[----:B------:R-:W-:Y:S01]  /*a470*/  LOP3.LUT R5, R5, 0x10, R249, 0x78, !PT ;  /* 0x0000001005057812 */ /* 0x000fe200078e78f9 */
[C---:B-1----:R-:W-:Y:S01]  /*a480*/  FMUL R44, R158.reuse, R72 ;  /* 0x000000489e2c7220 */ /* 0x042fe20000400000 */
[C---:B------:R-:W-:Y:S01]  /*a490*/  FMUL R45, R158.reuse, R73 ;  /* 0x000000499e2d7220 */ /* 0x040fe20000400000 */
[C---:B------:R-:W-:Y:S01]  /*a4a0*/  FMUL R46, R159.reuse, R74 ;  /* 0x0000004a9f2e7220 */ /* 0x040fe20000400000 */
[----:B------:R-:W-:Y:S01]  /*a4b0*/  FMUL R47, R159, R75 ;  /* 0x0000004b9f2f7220 */ /* 0x000fe20000400000 */
[----:B------:R-:W-:Y:S04]  /*a4c0*/  LDSM.16.M88.4 R112, [R5+UR6+0x18000] ;  /* 0x018000060570783b */ /* 0x000fe80008000200 */
[----:B------:R-:W0:Y:S04]  /*a4d0*/  LDSM.16.M88.4 R28, [R6+UR6] ;  /* 0x00000006061c783b */ /* 0x000e280008000200 */
[----:B------:R-:W1:Y:S04]  /*a4e0*/  LDSM.16.M88.4 R24, [R6+UR6+0x2000] ;  /* 0x002000060618783b */ /* 0x000e680008000200 */
[----:B------:R-:W3:Y:S04]  /*a4f0*/  LDSM.16.M88.4 R12, [R6+UR6+0x4000] ;  /* 0x00400006060c783b */ /* 0x000ee80008000200 */
[----:B------:R-:W4:Y:S04]  /*a500*/  LDSM.16.M88.4 R16, [R6+UR6+0x6000] ;  /* 0x006000060610783b */ /* 0x000f280008000200 */
[----:B------:R-:W5:Y:S04]  /*a510*/  LDSM.16.M88.4 R20, [R6+UR6+0x8000] ;  /* 0x008000060614783b */ /* 0x000f680008000200 */
[----:B------:R-:W0:Y:S04]  /*a520*/  LDSM.16.M88.4 R32, [R6+UR6+0xa000] ;  /* 0x00a000060620783b */ /* 0x000e280008000200 */
[----:B------:R-:W1:Y:S04]  /*a530*/  LDSM.16.M88.4 R40, [R6+UR6+0xc000] ;  /* 0x00c000060628783b */ /* 0x000e680008000200 */
[----:B------:R-:W1:Y:S01]  /*a540*/  LDSM.16.M88.4 R72, [R6+UR6+0xe000] ;  /* 0x00e000060648783b */ /* 0x000e620008000200 */
[C---:B------:R-:W-:Y:S01]  /*a550*/  FMUL R36, R158.reuse, R80 ;  /* 0x000000509e247220 */ /* 0x040fe20000400000 */
[----:B------:R-:W-:-:S02]  /*a560*/  FMUL R37, R158, R81 ;  /* 0x000000519e257220 */ /* 0x000fc40000400000 */
[----:B------:R-:W3:Y:S01]  /*a570*/  LDSM.16.M88.4 R120, [R5+UR6+0x18800] ;  /* 0x018800060578783b */ /* 0x000ee20008000200 */
[C---:B------:R-:W-:Y:S01]  /*a580*/  FMUL R38, R159.reuse, R82 ;  /* 0x000000529f267220 */ /* 0x040fe20000400000 */
        /* <DEDUP_REMOVED lines=14> */
[----:B------:R-:W-:Y:S01]  /*a670*/  FMUL R65, R158, R65 ;  /* 0x000000419e417220 */ /* 0x000fe20000400000 */
[C---:B------:R-:W-:Y:S01]  /*a680*/  FMUL R66, R159.reuse, R66 ;  /* 0x000000429f427220 */ /* 0x040fe20000400000 */
[C---:B------:R-:W-:Y:S01]  /*a690*/  FMUL R67, R159.reuse, R67 ;  /* 0x000000439f437220 */ /* 0x040fe20000400000 */
[----:B------:R-:W-:Y:S01]  /*a6a0*/  FADD R11, -R4, R193 ;  /* 0x000000c1040b7221 */ /* 0x000fe20000000100 */
[C---:B------:R-:W-:Y:S01]  /*a6b0*/  FMUL R100, R158.reuse, R104 ;  /* 0x000000689e647220 */ /* 0x040fe20000400000 */
[C---:B------:R-:W-:Y:S01]  /*a6c0*/  FMUL R101, R158.reuse, R105 ;  /* 0x000000699e657220 */ /* 0x040fe20000400000 */
[C---:B------:R-:W-:Y:S01]  /*a6d0*/  FMUL R102, R159.reuse, R106 ;  /* 0x0000006a9f667220 */ /* 0x040fe20000400000 */
[C---:B------:R-:W-:Y:S01]  /*a6e0*/  FMUL R103, R159.reuse, R107 ;  /* 0x0000006b9f677220 */ /* 0x040fe20000400000 */
[C---:B------:R-:W-:Y:S01]  /*a6f0*/  FMUL R96, R158.reuse, R96 ;  /* 0x000000609e607220 */ /* 0x040fe20000400000 */
[----:B------:R-:W-:Y:S01]  /*a700*/  FMUL R97, R158, R97 ;  /* 0x000000619e617220 */ /* 0x000fe20000400000 */
[C---:B------:R-:W-:Y:S01]  /*a710*/  FMUL R98, R159.reuse, R98 ;  /* 0x000000629f627220 */ /* 0x040fe20000400000 */
[----:B------:R-:W-:Y:S01]  /*a720*/  FMUL R99, R159, R99 ;  /* 0x000000639f637220 */ /* 0x000fe20000400000 */
[----:B--2---:R-:W-:Y:S01]  /*a730*/  FADD R9, -R3, R195 ;  /* 0x000000c303097221 */ /* 0x004fe20000000100 */
[----:B------:R-:W-:Y:S01]  /*a740*/  FMUL R11, R11, 1.4426950216293334961 ;  /* 0x3fb8aa3b0b0b7820 */ /* 0x000fe20000400000 */
[----:B0-----:R-:W-:Y:S02]  /*a750*/  HMMA.16816.F32 R36, R112, R28, R36 ;  /* 0x0000001c7024723c */ /* 0x001fe40000001824 */
[----:B------:R-:W-:-:S03]  /*a760*/  FMUL R9, R9, 1.4426950216293334961 ;  /* 0x3fb8aa3b09097820 */ /* 0x000fc60000400000 */
[----:B------:R-:W-:Y:S03]  /*a770*/  MUFU.EX2 R11, R11 ;  /* 0x0000000b000b7308 */ /* 0x000fe60000000800 */
[C---:B-1----:R-:W-:Y:S05]  /*a780*/  HMMA.16816.F32 R44, R112.reuse, R24, R44 ;  /* 0x00000018702c723c */ /* 0x042fea000000182c */
[----:B------:R-:W0:Y:S03]  /*a790*/  MUFU.EX2 R10, R9 ;  /* 0x00000009000a7308 */ /* 0x000e260000000800 */
[C---:B---3--:R-:W-:Y:S08]  /*a7a0*/  HMMA.16816.F32 R80, R112.reuse, R12, R80 ;  /* 0x0000000c7050723c */ /* 0x048ff00000001850 */
[C---:B----4-:R-:W-:Y:S08]  /*a7b0*/  HMMA.16816.F32 R88, R112.reuse, R16, R88 ;  /* 0x000000107058723c */ /* 0x050ff00000001858 */
[C---:B-----5:R-:W-:Y:S08]  /*a7c0*/  HMMA.16816.F32 R64, R112.reuse, R20, R64 ;  /* 0x000000147040723c */ /* 0x060ff00000001840 */
[C---:B------:R-:W-:Y:S08]  /*a7d0*/  HMMA.16816.F32 R92, R112.reuse, R32, R92 ;  /* 0x00000020705c723c */ /* 0x040ff0000000185c */
[C---:B------:R-:W-:Y:S08]  /*a7e0*/  HMMA.16816.F32 R100, R112.reuse, R40, R100 ;  /* 0x000000287064723c */ /* 0x040ff00000001864 */
[----:B------:R-:W-:Y:S01]  /*a7f0*/  HMMA.16816.F32 R96, R112, R72, R96 ;  /* 0x000000487060723c */ /* 0x000fe20000001860 */
[----:B------:R-:W-:-:S05]  /*a800*/  LOP3.LUT R112, R5, 0x20, RZ, 0x3c, !PT ;  /* 0x0000002005707812 */ /* 0x000fca00078e3cff */
[----:B------:R-:W1:Y:S04]  /*a810*/  LDSM.16.M88.4 R116, [R112+UR6+0x18000] ;  /* 0x018000067074783b */ /* 0x000e680008000200 */
[----:B------:R-:W2:Y:S01]  /*a820*/  LDSM.16.M88.4 R112, [R112+UR6+0x18800] ;  /* 0x018800067070783b */ /* 0x000ea20008000200 */
[C---:B0-----:R-:W-:Y:S01]  /*a830*/  FMUL R52, R10.reuse, R52 ;  /* 0x000000340a347220 */ /* 0x041fe20000400000 */
[C---:B------:R-:W-:Y:S01]  /*a840*/  FMUL R53, R10.reuse, R53 ;  /* 0x000000350a357220 */ /* 0x040fe20000400000 */
[C---:B------:R-:W-:Y:S01]  /*a850*/  FMUL R54, R11.reuse, R54 ;  /* 0x000000360b367220 */ /* 0x040fe20000400000 */
[C---:B------:R-:W-:Y:S01]  /*a860*/  FMUL R55, R11.reuse, R55 ;  /* 0x000000370b377220 */ /* 0x040fe20000400000 */
[C---:B------:R-:W-:Y:S01]  /*a870*/  FMUL R84, R10.reuse, R84 ;  /* 0x000000540a547220 */ /* 0x040fe20000400000 */
[----:B------:R-:W-:Y:S01]  /*a880*/  FMUL R85, R10, R85 ;  /* 0x000000550a557220 */ /* 0x000fe20000400000 */
[C---:B------:R-:W-:Y:S01]  /*a890*/  FMUL R86, R11.reuse, R86 ;  /* 0x000000560b567220 */ /* 0x040fe20000400000 */
[----:B------:R-:W-:-:S03]  /*a8a0*/  FMUL R87, R11, R87 ;  /* 0x000000570b577220 */ /* 0x000fc60000400000 */
[C---:B------:R-:W-:Y:S08]  /*a8b0*/  HMMA.16816.F32 R52, R120.reuse, R28, R52 ;  /* 0x0000001c7834723c */ /* 0x040ff00000001834 */
[----:B------:R-:W-:Y:S01]  /*a8c0*/  HMMA.16816.F32 R84, R120, R24, R84 ;  /* 0x000000187854723c */ /* 0x000fe20000001854 */
        /* <DEDUP_REMOVED lines=24> */
[----:B------:R-:W-:-:S02]  /*aa50*/  LOP3.LUT R24, R5, 0x40, RZ, 0x3c, !PT ;  /* 0x0000004005187812 */ /* 0x000fc400078e3cff */
[----:B------:R-:W-:Y:S01]  /*aa60*/  LOP3.LUT R6, R6, 0x40, RZ, 0x3c, !PT ;  /* 0x0000004006067812 */ /* 0x000fe200078e3cff */
[C---:B------:R-:W-:Y:S02]  /*aa70*/  HMMA.16816.F32 R104, R120.reuse, R12, R104 ;  /* 0x0000000c7868723c */ /* 0x040fe40000001868 */
[----:B------:R-:W-:Y:S04]  /*aa80*/  LDSM.16.M88.4 R140, [R24+UR6+0x18000] ;  /* 0x01800006188c783b */ /* 0x000fe80008000200 */
[----:B------:R-:W0:Y:S02]  /*aa90*/  LDSM.16.M88.4 R132, [R6+UR6] ;  /* 0x000000060684783b */ /* 0x000e240008000200 */
[C---:B------:R-:W-:Y:S02]  /*aaa0*/  HMMA.16816.F32 R48, R120.reuse, R16, R48 ;  /* 0x000000107830723c */ /* 0x040fe40000001830 */
[----:B------:R-:W3:Y:S04]  /*aab0*/  LDSM.16.M88.4 R124, [R6+UR6+0x2000] ;  /* 0x00200006067c783b */ /* 0x000ee80008000200 */
[----:B------:R-:W-:Y:S02]  /*aac0*/  LDSM.16.M88.4 R76, [R6+UR6+0xc000] ;  /* 0x00c00006064c783b */ /* 0x000fe40008000200 */
[C---:B------:R-:W-:Y:S08]  /*aad0*/  HMMA.16816.F32 R56, R120.reuse, R20, R56 ;  /* 0x000000147838723c */ /* 0x040ff00000001838 */
[C---:B------:R-:W-:Y:S08]  /*aae0*/  HMMA.16816.F32 R60, R120.reuse, R32, R60 ;  /* 0x00000020783c723c */ /* 0x040ff0000000183c */
[C---:B------:R-:W-:Y:S08]  /*aaf0*/  HMMA.16816.F32 R108, R120.reuse, R40, R108 ;  /* 0x00000028786c723c */ /* 0x040ff0000000186c */
[----:B------:R-:W-:Y:S01]  /*ab00*/  HMMA.16816.F32 R120, R120, R72, R68 ;  /* 0x000000487878723c */ /* 0x000fe20000001844 */
[----:B------:R-:W-:Y:S07]  /*ab10*/  LDSM.16.M88.4 R68, [R6+UR6+0xe000] ;  /* 0x00e000060644783b */ /* 0x000fee0008000200 */
[C---:B-1----:R-:W-:Y:S01]  /*ab20*/  HMMA.16816.F32 R128, R116.reuse, R30, R36 ;  /* 0x0000001e7480723c */ /* 0x042fe20000001824 */
[----:B------:R-:W-:Y:S07]  /*ab30*/  LDSM.16.M88.4 R36, [R6+UR6+0x6000] ;  /* 0x006000060624783b */ /* 0x000fee0008000200 */
[C---:B------:R-:W-:Y:S01]  /*ab40*/  HMMA.16816.F32 R136, R116.reuse, R26, R44 ;  /* 0x0000001a7488723c */ /* 0x040fe2000000182c */
[----:B------:R-:W1:Y:S07]  /*ab50*/  LDSM.16.M88.4 R44, [R6+UR6+0x4000] ;  /* 0x00400006062c783b */ /* 0x000e6e0008000200 */
[C---:B------:R-:W-:Y:S08]  /*ab60*/  HMMA.16816.F32 R80, R116.reuse, R14, R80 ;  /* 0x0000000e7450723c */ /* 0x040ff00000001850 */
[C---:B------:R-:W-:Y:S08]  /*ab70*/  HMMA.16816.F32 R88, R116.reuse, R18, R88 ;  /* 0x000000127458723c */ /* 0x040ff00000001858 */
[C---:B------:R-:W-:Y:S08]  /*ab80*/  HMMA.16816.F32 R64, R116.reuse, R22, R64 ;  /* 0x000000167440723c */ /* 0x040ff00000001840 */
[C---:B------:R-:W-:Y:S08]  /*ab90*/  HMMA.16816.F32 R92, R116.reuse, R34, R92 ;  /* 0x00000022745c723c */ /* 0x040ff0000000185c */
[C---:B------:R-:W-:Y:S08]  /*aba0*/  HMMA.16816.F32 R100, R116.reuse, R42, R100 ;  /* 0x0000002a7464723c */ /* 0x040ff00000001864 */
[----:B------:R-:W-:Y:S01]  /*abb0*/  HMMA.16816.F32 R96, R116, R74, R96 ;  /* 0x0000004a7460723c */ /* 0x000fe20000001860 */
[----:B------:R-:W4:Y:S07]  /*abc0*/  LDSM.16.M88.4 R116, [R6+UR6+0x8000] ;  /* 0x008000060674783b */ /* 0x000f2e0008000200 */
[C---:B--2---:R-:W-:Y:S01]  /*abd0*/  HMMA.16816.F32 R52, R112.reuse, R30, R52 ;  /* 0x0000001e7034723c */ /* 0x044fe20000001834 */
[----:B------:R2:W5:Y:S07]  /*abe0*/  LDSM.16.M88.4 R28, [R6+UR6+0xa000] ;  /* 0x00a00006061c783b */ /* 0x00056e0008000200 */
[C---:B------:R-:W-:Y:S01]  /*abf0*/  HMMA.16816.F32 R84, R112.reuse, R26, R84 ;  /* 0x0000001a7054723c */ /* 0x040fe20000001854 */
[----:B------:R-:W0:Y:S01]  /*ac00*/  LDSM.16.M88.4 R24, [R24+UR6+0x18800] ;  /* 0x018800061818783b */ /* 0x000e220008000200 */
[----:B------:R-:W-:Y:S01]  /*ac10*/  LOP3.LUT R5, R5, 0x60, RZ, 0x3c, !PT ;  /* 0x0000006005057812 */ /* 0x000fe200078e3cff */
[----:B--2---:R-:W2:Y:S05]  /*ac20*/  LDC R6, c[0x0][0x3d4] ;  /* 0x0000f500ff067b82 */ /* 0x004eaa0000000800 */
[C---:B------:R-:W-:Y:S01]  /*ac30*/  HMMA.16816.F32 R104, R112.reuse, R14, R104 ;  /* 0x0000000e7068723c */ /* 0x040fe20000001868 */
[----:B------:R-:W0:Y:S07]  /*ac40*/  LDSM.16.M88.4 R12, [R5+UR6+0x18000] ;  /* 0x01800006050c783b */ /* 0x000e2e0008000200 */
[C---:B------:R-:W-:Y:S01]  /*ac50*/  HMMA.16816.F32 R48, R112.reuse, R18, R48 ;  /* 0x000000127030723c */ /* 0x040fe20000001830 */
[----:B------:R1:W2:Y:S07]  /*ac60*/  LDSM.16.M88.4 R16, [R5+UR6+0x18800] ;  /* 0x018800060510783b */ /* 0x0002ae0008000200 */
[C---:B------:R-:W-:Y:S01]  /*ac70*/  HMMA.16816.F32 R56, R112.reuse, R22, R56 ;  /* 0x000000167038723c */ /* 0x040fe20000001838 */
[----:B-1----:R-:W1:Y:S07]  /*ac80*/  LDC R5, c[0x0][0x3c4] ;  /* 0x0000f100ff057b82 */ /* 0x002e6e0000000800 */
[C---:B------:R-:W-:Y:S08]  /*ac90*/  HMMA.16816.F32 R60, R112.reuse, R34, R60 ;  /* 0x00000022703c723c */ /* 0x040ff0000000183c */
[C---:B------:R-:W-:Y:S08]  /*aca0*/  HMMA.16816.F32 R108, R112.reuse, R42, R108 ;  /* 0x0000002a706c723c */ /* 0x040ff0000000186c */
[----:B------:R-:W-:Y:S01]  /*acb0*/  HMMA.16816.F32 R120, R112, R74, R120 ;  /* 0x0000004a7078723c */ /* 0x000fe20000001878 */
[----:B------:R-:W-:-:S07]  /*acc0*/  UIADD3 UR4, UPT, UPT, UR4, 0x40, URZ ;  /* 0x0000004004047890 */ /* 0x000fce000fffe0ff */
[C---:B0-----:R-:W-:Y:S08]  /*acd0*/  HMMA.16816.F32 R128, R140.reuse, R132, R128 ;  /* 0x000000848c80723c */ /* 0x041ff00000001880 */
[C---:B---3--:R-:W-:Y:S08]  /*ace0*/  HMMA.16816.F32 R136, R140.reuse, R124, R136 ;  /* 0x0000007c8c88723c */ /* 0x048ff00000001888 */
[C---:B------:R-:W-:Y:S08]  /*acf0*/  HMMA.16816.F32 R20, R140.reuse, R44, R80 ;  /* 0x0000002c8c14723c */ /* 0x040ff00000001850 */
[C---:B------:R-:W-:Y:S08]  /*ad00*/  HMMA.16816.F32 R32, R140.reuse, R36, R88 ;  /* 0x000000248c20723c */ /* 0x040ff00000001858 */
[C---:B----4-:R-:W-:Y:S08]  /*ad10*/  HMMA.16816.F32 R64, R140.reuse, R116, R64 ;  /* 0x000000748c40723c */ /* 0x050ff00000001840 */
[C---:B-----5:R-:W-:Y:S08]  /*ad20*/  HMMA.16816.F32 R40, R140.reuse, R28, R92 ;  /* 0x0000001c8c28723c */ /* 0x060ff0000000185c */
[C---:B------:R-:W-:Y:S08]  /*ad30*/  HMMA.16816.F32 R112, R140.reuse, R76, R100 ;  /* 0x0000004c8c70723c */ /* 0x040ff00000001864 */
[----:B------:R-:W-:Y:S08]  /*ad40*/  HMMA.16816.F32 R96, R140, R68, R96 ;  /* 0x000000448c60723c */ /* 0x000ff00000001860 */
[C---:B------:R-:W-:Y:S08]  /*ad50*/  HMMA.16816.F32 R52, R24.reuse, R132, R52 ;  /* 0x000000841834723c */ /* 0x040ff00000001834 */
[C---:B------:R-:W-:Y:S08]  /*ad60*/  HMMA.16816.F32 R84, R24.reuse, R124, R84 ;  /* 0x0000007c1854723c */ /* 0x040ff00000001854 */
[C---:B------:R-:W-:Y:S08]  /*ad70*/  HMMA.16816.F32 R140, R24.reuse, R44, R104 ;  /* 0x0000002c188c723c */ /* 0x040ff00000001868 */
[C---:B------:R-:W-:Y:S08]  /*ad80*/  HMMA.16816.F32 R48, R24.reuse, R36, R48 ;  /* 0x000000241830723c */ /* 0x040ff00000001830 */
[C---:B------:R-:W-:Y:S08]  /*ad90*/  HMMA.16816.F32 R56, R24.reuse, R116, R56 ;  /* 0x000000741838723c */ /* 0x040ff00000001838 */
[C---:B------:R-:W-:Y:S08]  /*ada0*/  HMMA.16816.F32 R60, R24.reuse, R28, R60 ;  /* 0x0000001c183c723c */ /* 0x040ff0000000183c */
[C---:B------:R-:W-:Y:S08]  /*adb0*/  HMMA.16816.F32 R144, R24.reuse, R76, R108 ;  /* 0x0000004c1890723c */ /* 0x040ff0000000186c */
[----:B------:R-:W-:Y:S01]  /*adc0*/  HMMA.16816.F32 R120, R24, R68, R120 ;  /* 0x000000441878723c */ /* 0x000fe20000001878 */
[----:B------:R-:W-:Y:S01]  /*add0*/  ISETP.LE.AND P2, PT, R252, UR4, PT ;  /* 0x00000004fc007c0c */ /* 0x000fe2000bf43270 */
[----:B------:R-:W-:Y:S01]  /*ade0*/  FFMA2 R160, R190.F32x2.HI_LO, R10.F32x2.HI_LO, R160.F32x2.HI_LO ;  /* 0x0000000abea07249 */ /* 0x000fe200000000a0 */
[----:B--2---:R-:W-:Y:S01]  /*adf0*/  LEA R8, R6, R8, 0x6 ;  /* 0x0000000806087211 */ /* 0x004fe200078e30ff */
[----:B-1----:R-:W-:-:S04]  /*ae00*/  IMAD R7, R5, 0x40, R7 ;  /* 0x0000004005077824 */ /* 0x002fc800078e0207 */
[----:B------:R-:W-:Y:S01]  /*ae10*/  HMMA.16816.F32 R104, R12, R78, R112 ;  /* 0x0000004e0c68723c */ /* 0x000fe20000001870 */
[----:B------:R-:W-:Y:S01]  /*ae20*/  MOV R195, R3 ;  /* 0x0000000300c37202 */ /* 0x000fe20000000f00 */
[----:B------:R-:W-:Y:S01]  /*ae30*/  IMAD.MOV.U32 R193, RZ, RZ, R4 ;  /* 0x000000ffffc17224 */ /* 0x000fe200078e0004 */
[----:B------:R-:W-:Y:S01]  /*ae40*/  MOV R190, R160 ;  /* 0x000000a000be7202 */ /* 0x000fe20000000f00 */
[----:B------:R-:W-:-:S04]  /*ae50*/  IMAD.MOV.U32 R191, RZ, RZ, R161 ;  /* 0x000000ffffbf7224 */ /* 0x000fc800078e00a1 */
[C---:B------:R-:W-:Y:S08]  /*ae60*/  HMMA.16816.F32 R96, R12.reuse, R70, R96 ;  /* 0x000000460c60723c */ /* 0x040ff00000001860 */
[C---:B------:R-:W-:Y:S08]  /*ae70*/  HMMA.16816.F32 R80, R12.reuse, R134, R128 ;  /* 0x000000860c50723c */ /* 0x040ff00000001880 */
[C---:B------:R-:W-:Y:S08]  /*ae80*/  HMMA.16816.F32 R72, R12.reuse, R126, R136 ;  /* 0x0000007e0c48723c */ /* 0x040ff00000001888 */
[C---:B------:R-:W-:Y:S08]  /*ae90*/  HMMA.16816.F32 R88, R12.reuse, R46, R20 ;  /* 0x0000002e0c58723c */ /* 0x040ff00000001814 */
[C---:B------:R-:W-:Y:S08]  /*aea0*/  HMMA.16816.F32 R92, R12.reuse, R38, R32 ;  /* 0x000000260c5c723c */ /* 0x040ff00000001820 */
[C---:B------:R-:W-:Y:S08]  /*aeb0*/  HMMA.16816.F32 R64, R12.reuse, R118, R64 ;  /* 0x000000760c40723c */ /* 0x040ff00000001840 */
[----:B------:R-:W-:Y:S08]  /*aec0*/  HMMA.16816.F32 R100, R12, R30, R40 ;  /* 0x0000001e0c64723c */ /* 0x000ff00000001828 */
[C---:B------:R-:W-:Y:S08]  /*aed0*/  HMMA.16816.F32 R52, R16.reuse, R134, R52 ;  /* 0x000000861034723c */ /* 0x040ff00000001834 */
[C---:B------:R-:W-:Y:S08]  /*aee0*/  HMMA.16816.F32 R84, R16.reuse, R126, R84 ;  /* 0x0000007e1054723c */ /* 0x040ff00000001854 */
[----:B------:R-:W-:Y:S01]  /*aef0*/  HMMA.16816.F32 R108, R16, R46, R140 ;  /* 0x0000002e106c723c */ /* 0x000fe2000000188c */
[----:B------:R-:W-:-:S07]  /*af00*/  MOV R143, R0 ;  /* 0x00000000008f7202 */ /* 0x000fce0000000f00 */
[C---:B------:R-:W-:Y:S08]  /*af10*/  HMMA.16816.F32 R48, R16.reuse, R38, R48 ;  /* 0x000000261030723c */ /* 0x040ff00000001830 */
[C---:B------:R-:W-:Y:S08]  /*af20*/  HMMA.16816.F32 R56, R16.reuse, R118, R56 ;  /* 0x000000761038723c */ /* 0x040ff00000001838 */
[C---:B------:R-:W-:Y:S08]  /*af30*/  HMMA.16816.F32 R60, R16.reuse, R30, R60 ;  /* 0x0000001e103c723c */ /* 0x040ff0000000183c */
[----:B------:R-:W-:Y:S01]  /*af40*/  HMMA.16816.F32 R76, R16, R78, R144 ;  /* 0x0000004e104c723c */ /* 0x000fe20000001890 */
[----:B------:R-:W-:-:S07]  /*af50*/  IMAD.MOV.U32 R144, RZ, RZ, R2 ;  /* 0x000000ffff907224 */ /* 0x000fce00078e0002 */
[----:B------:R-:W-:Y:S01]  /*af60*/  HMMA.16816.F32 R68, R16, R70, R120 ;  /* 0x000000461044723c */ /* 0x000fe20000001878 */
[----:B------:R-:W-:-:S04]  /*af70*/  NOP ;  /* 0x0000000000007918 */ /* 0x000fc80000000000 */
[----:B------:R-:W-:-:S15]  /*af80*/  @!P2 BRA `(.L_x_1) ;  /* 0xffffff9c00a8a947 */ /* 0x000fde000383ffff */
.L_x_0:
[----:B------:R-:W0:Y:S01]  /*af90*/  LDC R7, c[0x0][0x3e8] ;  /* 0x0000fa00ff077b82 */ /* 0x000e220000000800 */
[----:B------:R-:W2:Y:S01]  /*afa0*/  S2R R8, SR_TID.X ;  /* 0x0000000000087919 */ /* 0x000ea20000002100 */
[----:B------:R-:W-:Y:S01]  /*afb0*/  SHF.R.U32.HI R28, RZ, 0x5, R249 ;  /* 0x00000005ff1c7819 */ /* 0x000fe200000116f9 */
[----:B------:R-:W-:Y:S01]  /*afc0*/  IMAD.MOV.U32 R23, RZ, RZ, R66 ;  /* 0x000000ffff177224 */ /* 0x000fe200078e0042 */
[C---:B------:R-:W-:Y:S01]  /*afd0*/  SHF.L.U32 R5, R249.reuse, 0xc, RZ ;  /* 0x0000000cf9057819 */ /* 0x040fe200000006ff */
[----:B------:R-:W-:Y:S01]  /*afe0*/  IMAD.MOV.U32 R123, RZ, RZ, R52 ;  /* 0x000000ffff7b7224 */ /* 0x000fe200078e0034 */
[----:B------:R-:W-:Y:S01]  /*aff0*/  SGXT.U32 R28, R28, 0x3 ;  /* 0x000000031c1c781a */ /* 0x000fe20000000000 */
[----:B------:R-:W-:Y:S01]  /*b000*/  IMAD.MOV.U32 R119, RZ, RZ, R54 ;  /* 0x000000ffff777224 */ /* 0x000fe200078e0036 */
[----:B------:R-:W-:Y:S01]  /*b010*/  LOP3.LUT R6, R249, 0x3f, RZ, 0xc0, !PT ;  /* 0x0000003ff9067812 */ /* 0x000fe200078ec0ff */
[----:B------:R-:W-:Y:S01]  /*b020*/  IMAD.MOV.U32 R46, RZ, RZ, R81 ;  /* 0x000000ffff2e7224 */ /* 0x000fe200078e0051 */
[----:B------:R-:W-:Y:S01]  /*b030*/  LOP3.LUT R5, R5, 0x6000, RZ, 0xc0, !PT ;  /* 0x0000600005057812 */ /* 0x000fe200078ec0ff */
[----:B------:R-:W-:Y:S01]  /*b040*/  IMAD.MOV.U32 R81, RZ, RZ, R95 ;  /* 0x000000ffff517224 */ /* 0x000fe200078e005f */
[C---:B------:R-:W-:Y:S01]  /*b050*/  LOP3.LUT R9, R249.reuse, 0xc0, RZ, 0xc0, !PT ;  /* 0x000000c0f9097812 */ /* 0x040fe200078ec0ff */
[----:B------:R-:W-:Y:S01]  /*b060*/  IMAD.MOV.U32 R13, RZ, RZ, R102 ;  /* 0x000000ffff0d7224 */ /* 0x000fe200078e0066 */
[----:B------:R-:W-:Y:S01]  /*b070*/  MOV R17, R103 ;  /* 0x0000006700117202 */ /* 0x000fe20000000f00 */
[----:B------:R-:W-:Y:S01]  /*b080*/  IMAD R6, R6, 0x10, R5 ;  /* 0x0000001006067824 */ /* 0x000fe200078e0205 */
[----:B------:R-:W-:Y:S01]  /*b090*/  MOV R103, R48 ;  /* 0x0000003000677202 */ /* 0x000fe20000000f00 */
[----:B------:R-:W-:Y:S01]  /*b0a0*/  IMAD.MOV.U32 R15, RZ, RZ, R99 ;  /* 0x000000ffff0f7224 */ /* 0x000fe200078e0063 */
[----:B------:R-:W-:Y:S01]  /*b0b0*/  SHF.R.U32.HI R5, RZ, 0x1, R9 ;  /* 0x00000001ff057819 */ /* 0x000fe20000011609 */
[C---:B------:R-:W-:Y:S01]  /*b0c0*/  IMAD.SHL.U32 R9, R249.reuse, 0x20, RZ ;  /* 0x00000020f9097824 */ /* 0x040fe200078e00ff */
[C---:B------:R-:W-:Y:S01]  /*b0d0*/  LOP3.LUT R48, R249.reuse, 0x1c, RZ, 0xc0, !PT ;  /* 0x0000001cf9307812 */ /* 0x040fe200078ec0ff */
[----:B------:R-:W-:Y:S01]  /*b0e0*/  IMAD.MOV.U32 R95, RZ, RZ, R56 ;  /* 0x000000ffff5f7224 */ /* 0x000fe200078e0038 */
[----:B------:R-:W-:Y:S01]  /*b0f0*/  LOP3.LUT R5, R6, R5, RZ, 0x3c, !PT ;  /* 0x0000000506057212 */ /* 0x000fe200078e3cff */
[----:B------:R-:W-:Y:S01]  /*b100*/  IMAD.MOV.U32 R42, RZ, RZ, R73 ;  /* 0x000000ffff2a7224 */ /* 0x000fe200078e0049 */
[----:B------:R-:W-:Y:S01]  /*b110*/  MOV R22, R101 ;  /* 0x0000006500167202 */ /* 0x000fe20000000f00 */
[----:B0-----:R-:W-:Y:S01]  /*b120*/  IMAD R28, R28, R7, RZ ;  /* 0x000000071c1c7224 */ /* 0x001fe200078e02ff */
[C---:B------:R-:W-:Y:S01]  /*b130*/  SHF.L.U32 R6, R249.reuse, 0x4, RZ ;  /* 0x00000004f9067819 */ /* 0x040fe200000006ff */
[----:B------:R-:W-:Y:S01]  /*b140*/  IMAD.MOV.U32 R101, RZ, RZ, R49 ;  /* 0x000000ffff657224 */ /* 0x000fe200078e0031 */
[----:B------:R-:W-:Y:S01]  /*b150*/  LOP3.LUT R49, R249, 0x18, RZ, 0xc0, !PT ;  /* 0x00000018f9317812 */ /* 0x000fe200078ec0ff */
[----:B------:R-:W-:Y:S01]  /*b160*/  IMAD R30, R7, 0x8, R28 ;  /* 0x00000008071e7824 */ /* 0x000fe200078e021c */
[C---:B------:R-:W-:Y:S01]  /*b170*/  FSETP.GT.AND P1, PT, |R157|.reuse, 8.50705917302346158658e+37, PT ;  /* 0x7e8000009d00780b */ /* 0x040fe20003f24200 */
[----:B------:R-:W-:Y:S01]  /*b180*/  IMAD.SHL.U32 R48, R48, 0x4, RZ ;  /* 0x0000000430307824 */ /* 0x000fe200078e00ff */
[----:B------:R-:W-:Y:S01]  /*b190*/  FSETP.GEU.AND P4, PT, |R157|, 1.175494350822287508e-38, PT ;  /* 0x008000009d00780b */ /* 0x000fe20003f8e200 */
[C---:B------:R-:W-:Y:S01]  /*b1a0*/  IMAD R32, R7.reuse, 0x8, R30 ;  /* 0x0000000807207824 */ /* 0x040fe200078e021e */
[----:B--2---:R-:W-:Y:S01]  /*b1b0*/  LOP3.LUT R8, R8, 0xff, RZ, 0xc0, !PT ;  /* 0x000000ff08087812 */ /* 0x004fe200078ec0ff */
[----:B-1----:R-:W-:Y:S01]  /*b1c0*/  IMAD.MOV.U32 R18, RZ, RZ, R105 ;  /* 0x000000ffff127224 */ /* 0x002fe200078e0069 */
[----:B------:R-:W-:Y:S01]  /*b1d0*/  LOP3.LUT R9, R48, 0x1c60, R9, 0x78, !PT ;  /* 0x00001c6030097812 */ /* 0x000fe200078e7809 */
[----:B------:R-:W-:Y:S01]  /*b1e0*/  IMAD.MOV.U32 R113, RZ, RZ, R85 ;  /* 0x000000ffff717224 */ /* 0x000fe200078e0055 */
[C---:B------:R-:W-:Y:S01]  /*b1f0*/  LEA R34, R7.reuse, R32, 0x3 ;  /* 0x0000002007227211 */ /* 0x040fe200078e18ff */
[----:B------:R-:W-:Y:S01]  /*b200*/  IMAD.MOV.U32 R105, RZ, RZ, R87 ;  /* 0x000000ffff697224 */ /* 0x000fe200078e0057 */
[----:B------:R-:W-:Y:S01]  /*b210*/  ISETP.GE.U32.AND P0, PT, R8, 0x20, PT ;  /* 0x000000200800780c */ /* 0x000fe20003f06070 */
[----:B------:R-:W-:Y:S01]  /*b220*/  IMAD.MOV.U32 R73, RZ, RZ, R58 ;  /* 0x000000ffff497224 */ /* 0x000fe200078e003a */
[----:B------:R-:W-:Y:S01]  /*b230*/  LOP3.LUT R8, R6, 0x70, RZ, 0xc0, !PT ;  /* 0x0000007006087812 */ /* 0x000fe200078ec0ff */
[----:B------:R-:W-:Y:S01]  /*b240*/  IMAD R36, R7, 0x8, R34 ;  /* 0x0000000807247824 */ /* 0x000fe200078e0222 */
[----:B------:R-:W-:Y:S01]  /*b250*/  LEA R6, R49, UR6, 0xa ;  /* 0x0000000631067c11 */ /* 0x000fe2000f8e50ff */
[----:B------:R-:W-:Y:S01]  /*b260*/  @P1 FMUL R15, R15, 0.25 ;  /* 0x3e8000000f0f1820 */ /* 0x000fe20000400000 */
[----:B------:R-:W-:Y:S01]  /*b270*/  FSETP.GEU.AND P2, PT, R157, 1.175494350822287508e-38, PT ;  /* 0x008000009d00780b */ /* 0x000fe20003f4e000 */
[----:B------:R-:W-:Y:S01]  /*b280*/  IMAD R38, R7, 0x8, R36 ;  /* 0x0000000807267824 */ /* 0x000fe200078e0224 */
[----:B------:R-:W-:Y:S01]  /*b290*/  IADD3 R37, PT, PT, R9, R6, RZ ;  /* 0x0000000609257210 */ /* 0x000fe20007ffe0ff */
[----:B------:R-:W-:Y:S01]  /*b2a0*/  FMUL R6, R157, 8388608 ;  /* 0x4b0000009d067820 */ /* 0x000fe20000400000 */
[----:B------:R-:W-:Y:S01]  /*b2b0*/  MOV R29, R90 ;  /* 0x0000005a001d7202 */ /* 0x000fe20000000f00 */
[----:B------:R-:W-:Y:S01]  /*b2c0*/  IMAD.MOV.U32 R90, RZ, RZ, R64 ;  /* 0x000000ffff5a7224 */ /* 0x000fe200078e0040 */
[----:B------:R-:W-:Y:S01]  /*b2d0*/  MOV R44, R72 ;  /* 0x00000048002c7202 */ /* 0x000fe20000000f00 */
[----:B------:R-:W-:Y:S01]  /*b2e0*/  IMAD R64, R7, 0x8, R38 ;  /* 0x0000000807407824 */ /* 0x000fe200078e0226 */
[----:B------:R-:W-:Y:S01]  /*b2f0*/  FSEL R6, R6, R157, !P2 ;  /* 0x0000009d06067208 */ /* 0x000fe20005000000 */
[----:B------:R-:W-:Y:S01]  /*b300*/  @P1 FMUL R157, R157, 0.25 ;  /* 0x3e8000009d9d1820 */ /* 0x000fe20000400000 */
[----:B------:R-:W-:Y:S01]  /*b310*/  VIADD R8, R8, UR6 ;  /* 0x0000000608087c36 */ /* 0x000fe20008000000 */
[----:B------:R-:W-:Y:S01]  /*b320*/  MOV R31, R74 ;  /* 0x0000004a001f7202 */ /* 0x000fe20000000f00 */
[----:B------:R-:W-:Y:S01]  /*b330*/  @P1 FMUL R29, R29, 0.25 ;  /* 0x3e8000001d1d1820 */ /* 0x000fe20000400000 */
[----:B------:R-:W-:Y:S01]  /*b340*/  LEA R66, R7, R64, 0x3 ;  /* 0x0000004007427211 */ /* 0x000fe200078e18ff */
[----:B------:R-:W-:Y:S01]  /*b350*/  @!P4 FMUL R157, R157, 16777216 ;  /* 0x4b8000009d9dc820 */ /* 0x000fe20000400000 */
[----:B------:R-:W-:Y:S01]  /*b360*/  LEA.HI R49, R49, R8, RZ, 0x1f ;  /* 0x0000000831317211 */ /* 0x000fe200078ff8ff */
[----:B------:R-:W-:Y:S01]  /*b370*/  @!P4 FMUL R29, R29, 16777216 ;  /* 0x4b8000001d1dc820 */ /* 0x000fe20000400000 */
[----:B------:R-:W-:Y:S01]  /*b380*/  MOV R21, R67 ;  /* 0x0000004300157202 */ /* 0x000fe20000000f00 */
[C---:B------:R-:W-:Y:S01]  /*b390*/  IMAD R52, R7.reuse, 0x8, R66 ;  /* 0x0000000807347824 */ /* 0x040fe200078e0242 */
[----:B------:R-:W0:Y:S01]  /*b3a0*/  MUFU.RCP R8, R157 ;  /* 0x0000009d00087308 */ /* 0x000e220000001000 */
[----:B------:R-:W-:Y:S01]  /*b3b0*/  MOV R11, R107 ;  /* 0x0000006b000b7202 */ /* 0x000fe20000000f00 */
[----:B------:R-:W-:Y:S01]  /*b3c0*/  @P1 FMUL R98, R98, 0.25 ;  /* 0x3e80000062621820 */ /* 0x000fe20000400000 */
[----:B------:R-:W-:Y:S01]  /*b3d0*/  FSETP.GT.AND P3, PT, |R156|, 8.50705917302346158658e+37, PT ;  /* 0x7e8000009c00780b */ /* 0x000fe20003f64200 */
[----:B------:R-:W-:Y:S01]  /*b3e0*/  @P1 FMUL R106, R106, 0.25 ;  /* 0x3e8000006a6a1820 */ /* 0x000fe20000400000 */
[----:B------:R-:W-:Y:S01]  /*b3f0*/  LEA R54, R7, R52, 0x3 ;  /* 0x0000003407367211 */ /* 0x000fe200078e18ff */
[----:B------:R-:W-:Y:S01]  /*b400*/  @P1 FMUL R11, R11, 0.25 ;  /* 0x3e8000000b0b1820 */ /* 0x000fe20000400000 */
[----:B------:R-:W-:Y:S01]  /*b410*/  @P1 FMUL R17, R17, 0.25 ;  /* 0x3e80000011111820 */ /* 0x000fe20000400000 */
[----:B------:R-:W-:Y:S01]  /*b420*/  @P1 FMUL R13, R13, 0.25 ;  /* 0x3e8000000d0d1820 */ /* 0x000fe20000400000 */
[----:B------:R-:W-:Y:S01]  /*b430*/  @P1 FMUL R21, R21, 0.25 ;  /* 0x3e80000015151820 */ /* 0x000fe20000400000 */
[----:B------:R-:W-:-:S02]  /*b440*/  IMAD R72, R7, 0x8, R54 ;  /* 0x0000000807487824 */ /* 0x000fc400078e0236 */
[----:B------:R-:W-:Y:S01]  /*b450*/  @P1 FMUL R23, R23, 0.25 ;  /* 0x3e80000017171820 */ /* 0x000fe20000400000 */
[----:B------:R-:W-:Y:S01]  /*b460*/  @P1 FMUL R81, R81, 0.25 ;  /* 0x3e80000051511820 */ /* 0x000fe20000400000 */
[----:B------:R-:W-:Y:S01]  /*b470*/  @P1 FMUL R94, R94, 0.25 ;  /* 0x3e8000005e5e1820 */ /* 0x000fe20000400000 */
[----:B------:R-:W-:Y:S01]  /*b480*/  @P1 FMUL R91, R91, 0.25 ;  /* 0x3e8000005b5b1820 */ /* 0x000fe20000400000 */
[----:B------:R-:W-:Y:S01]  /*b490*/  @P1 FMUL R75, R75, 0.25 ;  /* 0x3e8000004b4b1820 */ /* 0x000fe20000400000 */
[----:B------:R-:W-:Y:S01]  /*b4a0*/  @P1 FMUL R31, R31, 0.25 ;  /* 0x3e8000001f1f1820 */ /* 0x000fe20000400000 */
[----:B------:R-:W-:Y:S01]  /*b4b0*/  @P1 FMUL R83, R83, 0.25 ;  /* 0x3e80000053531820 */ /* 0x000fe20000400000 */
[----:B------:R-:W-:Y:S01]  /*b4c0*/  @P1 FMUL R82, R82, 0.25 ;  /* 0x3e80000052521820 */ /* 0x000fe20000400000 */
[----:B------:R-:W-:Y:S01]  /*b4d0*/  LEA R74, R7, R72, 0x3 ;  /* 0x00000048074a7211 */ /* 0x000fe200078e18ff */
[----:B------:R-:W-:Y:S01]  /*b4e0*/  @!P4 FMUL R15, R15, 16777216 ;  /* 0x4b8000000f0fc820 */ /* 0x000fe20000400000 */
[----:B------:R-:W-:Y:S01]  /*b4f0*/  FSETP.GEU.AND P5, PT, |R156|, 1.175494350822287508e-38, PT ;  /* 0x008000009c00780b */ /* 0x000fe20003fae200 */
[----:B------:R-:W-:Y:S01]  /*b500*/  @!P4 FMUL R98, R98, 16777216 ;  /* 0x4b8000006262c820 */ /* 0x000fe20000400000 */
[----:B------:R-:W-:Y:S01]  /*b510*/  MOV R107, R86 ;  /* 0x00000056006b7202 */ /* 0x000fe20000000f00 */
[----:B0-----:R-:W-:Y:S01]  /*b520*/  FMUL R86, R8, R29 ;  /* 0x0000001d08567220 */ /* 0x001fe20000400000 */
[----:B------:R-:W-:Y:S01]  /*b530*/  @!P4 FMUL R11, R11, 16777216 ;  /* 0x4b8000000b0bc820 */ /* 0x000fe20000400000 */
        /* <DEDUP_REMOVED lines=12> */
[----:B------:R-:W-:Y:S01]  /*b600*/  FMUL R29, R156, 8388608 ;  /* 0x4b0000009c1d7820 */ /* 0x000fe20000400000 */
[----:B------:R-:W-:Y:S01]  /*b610*/  MOV R112, R80 ;  /* 0x0000005000707202 */ /* 0x000fe20000000f00 */
[C---:B------:R-:W-:Y:S01]  /*b620*/  IMAD R56, R7.reuse, 0x8, R74 ;  /* 0x0000000807387824 */ /* 0x040fe200078e024a */
[----:B------:R-:W-:Y:S01]  /*b630*/  MOV R40, R93 ;  /* 0x0000005d00287202 */ /* 0x000fe20000000f00 */
[----:B------:R-:W-:Y:S01]  /*b640*/  @P3 FMUL R96, R96, 0.25 ;  /* 0x3e80000060603820 */ /* 0x000fe20000400000 */
[----:B------:R-:W-:Y:S01]  /*b650*/  MOV R20, R65 ;  /* 0x0000004100147202 */ /* 0x000fe20000000f00 */
[----:B------:R-:W-:Y:S01]  /*b660*/  IMAD R80, R7, 0x8, R56 ;  /* 0x0000000807507824 */ /* 0x000fe200078e0238 */
[----:B------:R-:W-:Y:S01]  /*b670*/  MOV R102, R104 ;  /* 0x0000006800667202 */ /* 0x000fe20000000f00 */
[----:B------:R-:W-:Y:S01]  /*b680*/  @P3 FMUL R18, R18, 0.25 ;  /* 0x3e80000012123820 */ /* 0x000fe20000400000 */
[----:B------:R-:W-:Y:S01]  /*b690*/  MOV R12, R97 ;  /* 0x00000061000c7202 */ /* 0x000fe20000000f00 */
[----:B------:R-:W-:Y:S01]  /*b6a0*/  @P3 FMUL R22, R22, 0.25 ;  /* 0x3e80000016163820 */ /* 0x000fe20000400000 */
[----:B------:R-:W-:Y:S01]  /*b6b0*/  FSETP.GEU.AND P4, PT, R156, 1.175494350822287508e-38, PT ;  /* 0x008000009c00780b */ /* 0x000fe20003f8e000 */
[----:B------:R-:W-:Y:S01]  /*b6c0*/  @P3 FMUL R102, R102, 0.25 ;  /* 0x3e80000066663820 */ /* 0x000fe20000400000 */
[----:B------:R-:W-:Y:S01]  /*b6d0*/  @P3 FMUL R100, R100, 0.25 ;  /* 0x3e80000064643820 */ /* 0x000fe20000400000 */
[----:B------:R-:W-:Y:S01]  /*b6e0*/  @P3 FMUL R12, R12, 0.25 ;  /* 0x3e8000000c0c3820 */ /* 0x000fe20000400000 */
[----:B------:R-:W-:Y:S01]  /*b6f0*/  FSEL R29, R29, R156, !P4 ;  /* 0x0000009c1d1d7208 */ /* 0x000fe20006000000 */
        /* <DEDUP_REMOVED lines=11> */
[----:B------:R-:W-:Y:S01]  /*b7b0*/  FSETP.GT.AND P1, PT, |R191|, 8.50705917302346158658e+37, PT ;  /* 0x7e800000bf00780b */ /* 0x000fe20003f24200 */
[----:B------:R-:W-:Y:S01]  /*b7c0*/  IMAD.MOV.U32 R97, RZ, RZ, R51 ;  /* 0x000000ffff617224 */ /* 0x000fe200078e0033 */
[----:B------:R-:W-:Y:S01]  /*b7d0*/  MOV R51, R78 ;  /* 0x0000004e00337202 */ /* 0x000fe20000000f00 */
        /* <DEDUP_REMOVED lines=17> */
[----:B------:R-:W-:Y:S01]  /*b8f0*/  MOV R93, R57 ;  /* 0x00000039005d7202 */ /* 0x000fe20000000f00 */
[----:B------:R-:W-:Y:S01]  /*b900*/  IMAD.MOV.U32 R57, RZ, RZ, R77 ;  /* 0x000000ffff397224 */ /* 0x000fe200078e004d */
[----:B------:R-:W-:Y:S01]  /*b910*/  LEA R78, R7, R80, 0x3 ;  /* 0x00000050074e7211 */ /* 0x000fe200078e18ff */
[C---:B------:R-:W-:Y:S01]  /*b920*/  FMUL R15, R8.reuse, R15 ;  /* 0x0000000f080f7220 */ /* 0x040fe20000400000 */
[C---:B------:R-:W-:Y:S01]  /*b930*/  FSETP.GEU.AND P5, PT, |R191|.reuse, 1.175494350822287508e-38, PT ;  /* 0x00800000bf00780b */ /* 0x040fe20003fae200 */
[C---:B------:R-:W-:Y:S01]  /*b940*/  FMUL R27, R8.reuse, R98 ;  /* 0x00000062081b7220 */ /* 0x040fe20000400000 */
[----:B------:R-:W-:Y:S01]  /*b950*/  MOV R99, R50 ;  /* 0x0000003200637202 */ /* 0x000fe20000000f00 */
[C---:B------:R-:W-:Y:S01]  /*b960*/  FMUL R114, R8.reuse, R11 ;  /* 0x0000000b08727220 */ /* 0x040fe20000400000 */
[----:B------:R-:W-:Y:S01]  /*b970*/  MOV R43, R59 ;  /* 0x0000003b002b7202 */ /* 0x000fe20000000f00 */
        /* <DEDUP_REMOVED lines=12> */
[----:B------:R-:W-:Y:S01]  /*ba40*/  MOV R59, R76 ;  /* 0x0000004c003b7202 */ /* 0x000fe20000000f00 */
[----:B------:R-:W-:Y:S01]  /*ba50*/  FMUL R50, R191, 8388608 ;  /* 0x4b000000bf327820 */ /* 0x000fe20000400000 */
[----:B------:R-:W-:Y:S01]  /*ba60*/  FSEL R31, RZ, -23, P4 ;  /* 0xc1b80000ff1f7808 */ /* 0x000fe20002000000 */
[----:B------:R-:W0:Y:S01]  /*ba70*/  MUFU.RCP R11, R156 ;  /* 0x0000009c000b7308 */ /* 0x000e220000001000 */
[----:B------:R-:W-:Y:S01]  /*ba80*/  IADD3 R8, PT, PT, R29, -0x3f3504f3, RZ ;  /* 0xc0cafb0d1d087810 */ /* 0x000fe20007ffe0ff */
[----:B------:R-:W-:Y:S01]  /*ba90*/  FMUL R35, R190, 8388608 ;  /* 0x4b000000be237820 */ /* 0x000fe20000400000 */
[----:B------:R-:W-:Y:S01]  /*baa0*/  LEA R76, R7, R78, 0x3 ;  /* 0x0000004e074c7211 */ /* 0x000fe200078e18ff */
[----:B------:R-:W-:Y:S01]  /*bab0*/  VIADD R9, R6, 0xc0cafb0d ;  /* 0xc0cafb0d06097836 */ /* 0x000fe20000000000 */
[----:B------:R-:W-:Y:S01]  /*bac0*/  FSETP.GEU.AND P4, PT, R191, 1.175494350822287508e-38, PT ;  /* 0x00800000bf00780b */ /* 0x000fe20003f8e000 */
[----:B------:R-:W-:Y:S01]  /*bad0*/  IMAD.MOV.U32 R47, RZ, RZ, R79 ;  /* 0x000000ffff2f7224 */ /* 0x000fe200078e004f */
[----:B------:R-:W-:Y:S01]  /*bae0*/  LOP3.LUT R16, R8, 0xff800000, RZ, 0xc0, !PT ;  /* 0xff80000008107812 */ /* 0x000fe200078ec0ff */
[----:B------:R-:W-:Y:S01]  /*baf0*/  @P1 FMUL R71, R71, 0.25 ;  /* 0x3e80000047471820 */ /* 0x000fe20000400000 */
[----:B------:R-:W-:Y:S01]  /*bb00*/  MOV R67, R60 ;  /* 0x0000003c00437202 */ /* 0x000fe20000000f00 */
[----:B------:R-:W-:Y:S01]  /*bb10*/  IMAD R60, R7, 0x8, R76 ;  /* 0x00000008073c7824 */ /* 0x000fe200078e024c */
[----:B------:R-:W-:Y:S01]  /*bb20*/  FSEL R50, R50, R191, !P4 ;  /* 0x000000bf32327208 */ /* 0x000fe20006000000 */
[----:B------:R-:W-:Y:S01]  /*bb30*/  @P1 FMUL R191, R191, 0.25 ;  /* 0x3e800000bfbf1820 */ /* 0x000fe20000400000 */
[----:B------:R-:W-:Y:S01]  /*bb40*/  I2FP.F32.S32 R8, R16 ;  /* 0x0000001000087245 */ /* 0x000fe20000201400 */
[----:B------:R-:W-:Y:S01]  /*bb50*/  @P1 FMUL R63, R63, 0.25 ;  /* 0x3e8000003f3f1820 */ /* 0x000fe20000400000 */
[----:B------:R-:W-:Y:S01]  /*bb60*/  MOV R39, R68 ;  /* 0x0000004400277202 */ /* 0x000fe20000000f00 */
[----:B------:R-:W-:-:S02]  /*bb70*/  IMAD R68, R7, 0x8, R60 ;  /* 0x0000000807447824 */ /* 0x000fc400078e023c */
[----:B------:R-:W-:Y:S01]  /*bb80*/  @!P5 FMUL R191, R191, 16777216 ;  /* 0x4b800000bfbfd820 */ /* 0x000fe20000400000 */
[----:B------:R-:W-:Y:S01]  /*bb90*/  FFMA.FTZ R31, R8, 1.1920928955078125e-07, R31 ;  /* 0x34000000081f7823 */ /* 0x000fe2000001001f */
[C---:B------:R-:W-:Y:S01]  /*bba0*/  FSETP.GEU.AND P3, PT, R190.reuse, 1.175494350822287508e-38, PT ;  /* 0x00800000be00780b */ /* 0x040fe20003f6e000 */
[----:B------:R-:W-:Y:S01]  /*bbb0*/  @P1 FMUL R47, R47, 0.25 ;  /* 0x3e8000002f2f1820 */ /* 0x000fe20000400000 */
[----:B------:R-:W1:Y:S01]  /*bbc0*/  MUFU.RCP R8, R191 ;  /* 0x000000bf00087308 */ /* 0x000e620000001000 */
[----:B------:R-:W-:Y:S01]  /*bbd0*/  LEA R58, R7, R68, 0x3 ;  /* 0x00000044073a7211 */ /* 0x000fe200078e18ff */
[----:B------:R-:W-:Y:S01]  /*bbe0*/  @P1 FMUL R51, R51, 0.25 ;  /* 0x3e80000033331820 */ /* 0x000fe20000400000 */
[----:B------:R-:W-:Y:S01]  /*bbf0*/  MOV R117, R55 ;  /* 0x0000003700757202 */ /* 0x000fe20000000f00 */
[----:B------:R-:W-:Y:S01]  /*bc00*/  @P1 FMUL R43, R43, 0.25 ;  /* 0x3e8000002b2b1820 */ /* 0x000fe20000400000 */
[----:B------:R-:W-:Y:S01]  /*bc10*/  MOV R55, R62 ;  /* 0x0000003e00377202 */ /* 0x000fe20000000f00 */
[----:B------:R-:W-:Y:S01]  /*bc20*/  IMAD R62, R7, 0x8, R58 ;  /* 0x00000008073e7824 */ /* 0x000fe200078e023a */
[----:B------:R-:W-:Y:S01]  /*bc30*/  MOV R19, R70 ;  /* 0x0000004600137202 */ /* 0x000fe20000000f00 */
[----:B------:R-:W-:Y:S01]  /*bc40*/  @P1 FMUL R73, R73, 0.25 ;  /* 0x3e80000049491820 */ /* 0x000fe20000400000 */
[----:B------:R-:W-:Y:S01]  /*bc50*/  FSEL R35, R35, R190, !P3 ;  /* 0x000000be23237208 */ /* 0x000fe20005800000 */
[----:B------:R-:W-:Y:S01]  /*bc60*/  @P1 FMUL R55, R55, 0.25 ;  /* 0x3e80000037371820 */ /* 0x000fe20000400000 */
[----:B------:R-:W-:Y:S01]  /*bc70*/  FSEL R33, RZ, -23, P2 ;  /* 0xc1b80000ff217808 */ /* 0x000fe20001000000 */
[----:B------:R-:W-:Y:S01]  /*bc80*/  @P1 FMUL R19, R19, 0.25 ;  /* 0x3e80000013131820 */ /* 0x000fe20000400000 */
[----:B------:R-:W-:Y:S01]  /*bc90*/  LOP3.LUT R41, R9, 0xff800000, RZ, 0xc0, !PT ;  /* 0xff80000009297812 */ /* 0x000fe200078ec0ff */
[----:B------:R-:W-:Y:S01]  /*bca0*/  @P1 FMUL R97, R97, 0.25 ;  /* 0x3e80000061611820 */ /* 0x000fe20000400000 */
[----:B------:R-:W-:Y:S01]  /*bcb0*/  FSETP.GT.AND P2, PT, |R190|, 8.50705917302346158658e+37, PT ;  /* 0x7e800000be00780b */ /* 0x000fe20003f44200 */
        /* <DEDUP_REMOVED lines=9> */
[----:B------:R-:W-:Y:S01]  /*bd50*/  IADD3 R9, PT, PT, R35, -0x3f3504f3, RZ ;  /* 0xc0cafb0d23097810 */ /* 0x000fe20007ffe0ff */
[----:B------:R-:W-:Y:S01]  /*bd60*/  @!P5 FMUL R63, R63, 16777216 ;  /* 0x4b8000003f3fd820 */ /* 0x000fe20000400000 */
        /* <DEDUP_REMOVED lines=15> */
[----:B------:R-:W-:Y:S01]  /*be60*/  FSETP.GEU.AND P1, PT, |R190|, 1.175494350822287508e-38, PT ;  /* 0x00800000be00780b */ /* 0x000fe20003f2e200 */
[----:B------:R-:W-:Y:S01]  /*be70*/  FMUL R79, R11, R20 ;  /* 0x000000140b4f7220 */ /* 0x000fe20000400000 */
[----:B------:R-:W-:Y:S01]  /*be80*/  LOP3.LUT R40, R9, 0xff800000, RZ, 0xc0, !PT ;  /* 0xff80000009287812 */ /* 0x000fe200078ec0ff */
[----:B------:R-:W-:Y:S01]  /*be90*/  FMUL R20, R11, R42 ;  /* 0x0000002a0b147220 */ /* 0x000fe20000400000 */
[----:B------:R-:W-:Y:S01]  /*bea0*/  MOV R121, R53 ;  /* 0x0000003500797202 */ /* 0x000fe20000000f00 */
[----:B------:R-:W-:Y:S01]  /*beb0*/  IMAD R82, R7, 0x8, R70 ;  /* 0x0000000807527824 */ /* 0x000fe200078e0246 */
[----:B------:R-:W-:Y:S01]  /*bec0*/  MOV R115, R84 ;  /* 0x0000005400737202 */ /* 0x000fe20000000f00 */
[----:B------:R-:W-:-:S02]  /*bed0*/  IMAD.MOV.U32 R65, RZ, RZ, R61 ;  /* 0x000000ffff417224 */ /* 0x000fc400078e003d */
[C---:B------:R-:W-:Y:S01]  /*bee0*/  FMUL R84, R11.reuse, R44 ;  /* 0x0000002c0b547220 */ /* 0x040fe20000400000 */
[----:B------:R-:W-:Y:S02]  /*bef0*/  IMAD.MOV.U32 R45, RZ, RZ, R69 ;  /* 0x000000ffff2d7224 */ /* 0x000fe400078e0045 */
[C---:B-1----:R-:W-:Y:S01]  /*bf00*/  FMUL R42, R8.reuse, R71 ;  /* 0x00000047082a7220 */ /* 0x042fe20000400000 */
        /* <DEDUP_REMOVED lines=27> */
[----:B------:R-:W-:Y:S01]  /*c0c0*/  FSEL R8, RZ, -23, P3 ;  /* 0xc1b80000ff087808 */ /* 0x000fe20001800000 */
[----:B------:R-:W-:Y:S01]  /*c0d0*/  VIADD R11, R50, 0xc0cafb0d ;  /* 0xc0cafb0d320b7836 */ /* 0x000fe20000000000 */
[----:B------:R-:W-:Y:S01]  /*c0e0*/  I2FP.F32.S32 R9, R40 ;  /* 0x0000002800097245 */ /* 0x000fe20000201400 */
[----:B------:R-:W-:Y:S01]  /*c0f0*/  @P2 FMUL R190, R190, 0.25 ;  /* 0x3e800000bebe2820 */ /* 0x000fe20000400000 */
[----:B------:R-:W-:Y:S01]  /*c100*/  LEA R88, R7, R82, 0x3 ;  /* 0x0000005207587211 */ /* 0x000fe200078e18ff */
[----:B------:R-:W-:Y:S01]  /*c110*/  @P2 FMUL R39, R39, 0.25 ;  /* 0x3e80000027272820 */ /* 0x000fe20000400000 */
[----:B------:R-:W-:Y:S01]  /*c120*/  I2FP.F32.S32 R10, R41 ;  /* 0x00000029000a7245 */ /* 0x000fe20000201400 */
[----:B------:R-:W-:Y:S01]  /*c130*/  FFMA.FTZ R116, R9, 1.1920928955078125e-07, R8 ;  /* 0x3400000009747823 */ /* 0x000fe20000010008 */
[----:B------:R-:W-:Y:S01]  /*c140*/  LOP3.LUT R43, R11, 0xff800000, RZ, 0xc0, !PT ;  /* 0xff8000000b2b7812 */ /* 0x000fe200078ec0ff */
[----:B------:R-:W-:Y:S01]  /*c150*/  @!P1 FMUL R190, R190, 16777216 ;  /* 0x4b800000bebe9820 */ /* 0x000fe20000400000 */
[----:B------:R-:W-:Y:S01]  /*c160*/  F2FP.F16.F32.PACK_AB R8, R84, R91 ;  /* 0x0000005b5408723e */ /* 0x000fe200000000ff */
[----:B------:R-:W-:-:S02]  /*c170*/  IMAD R84, R7, 0x8, R88 ;  /* 0x0000000807547824 */ /* 0x000fc400078e0258 */
[----:B------:R-:W-:Y:S01]  /*c180*/  FFMA.FTZ R33, R10, 1.1920928955078125e-07, R33 ;  /* 0x340000000a217823 */ /* 0x000fe20000010021 */
[----:B------:R-:W-:Y:S01]  /*c190*/  FSEL R10, RZ, -23, P4 ;  /* 0xc1b80000ff0a7808 */ /* 0x000fe20002000000 */
[----:B------:R-:W0:Y:S01]  /*c1a0*/  MUFU.RCP R12, R190 ;  /* 0x000000be000c7308 */ /* 0x000e220000001000 */
[----:B------:R-:W-:Y:S01]  /*c1b0*/  I2FP.F32.S32 R11, R43 ;  /* 0x0000002b000b7245 */ /* 0x000fe20000201400 */
[----:B------:R-:W-:Y:S01]  /*c1c0*/  @P2 FMUL R115, R115, 0.25 ;  /* 0x3e80000073732820 */ /* 0x000fe20000400000 */
[----:B------:R-:W-:Y:S01]  /*c1d0*/  F2FP.F16.F32.PACK_AB R25, R25, R86 ;  /* 0x000000561919723e */ /* 0x000fe200000000ff */
[----:B------:R-:W-:Y:S01]  /*c1e0*/  @P2 FMUL R123, R123, 0.25 ;  /* 0x3e8000007b7b2820 */ /* 0x000fe20000400000 */
[----:B------:R-:W-:Y:S01]  /*c1f0*/  LEA R86, R7, R84, 0x3 ;  /* 0x0000005407567211 */ /* 0x000fe200078e18ff */
[----:B------:R-:W-:Y:S01]  /*c200*/  FFMA.FTZ R117, R11, 1.1920928955078125e-07, R10 ;  /* 0x340000000b757823 */ /* 0x000fe2000001000a */
[----:B------:R-:W-:Y:S01]  /*c210*/  F2FP.F16.F32.PACK_AB R10, R75, R90 ;  /* 0x0000005a4b0a723e */ /* 0x000fe200000000ff */
[----:B------:R-:W-:Y:S01]  /*c220*/  @P2 FMUL R108, R108, 0.25 ;  /* 0x3e8000006c6c2820 */ /* 0x000fe20000400000 */
[----:B------:R-:W-:Y:S01]  /*c230*/  F2FP.F16.F32.PACK_AB R23, R23, R96 ;  /* 0x000000601717723e */ /* 0x000fe200000000ff */
[----:B------:R-:W-:-:S02]  /*c240*/  IMAD R90, R7, 0x8, R86 ;  /* 0x00000008075a7824 */ /* 0x000fc400078e0256 */
[----:B------:R-:W-:Y:S01]  /*c250*/  @!P1 FMUL R39, R39, 16777216 ;  /* 0x4b80000027279820 */ /* 0x000fe20000400000 */
[----:B------:R-:W-:Y:S01]  /*c260*/  @P2 FMUL R113, R113, 0.25 ;  /* 0x3e80000071712820 */ /* 0x000fe20000400000 */
[----:B------:R-:W-:Y:S01]  /*c270*/  @P2 FMUL R121, R121, 0.25 ;  /* 0x3e80000079792820 */ /* 0x000fe20000400000 */
[----:B------:R-:W-:Y:S01]  /*c280*/  @!P1 FMUL R115, R115, 16777216 ;  /* 0x4b80000073739820 */ /* 0x000fe20000400000 */
[----:B------:R-:W-:Y:S01]  /*c290*/  LEA R96, R7, R90, 0x3 ;  /* 0x0000005a07607211 */ /* 0x000fe200078e18ff */
[----:B------:R-:W-:Y:S01]  /*c2a0*/  @!P1 FMUL R123, R123, 16777216 ;  /* 0x4b8000007b7b9820 */ /* 0x000fe20000400000 */
[----:B------:R-:W-:Y:S01]  /*c2b0*/  F2FP.F16.F32.PACK_AB R11, R13, R102 ;  /* 0x000000660d0b723e */ /* 0x000fe200000000ff */
[----:B------:R-:W-:Y:S01]  /*c2c0*/  @P2 FMUL R57, R57, 0.25 ;  /* 0x3e80000039392820 */ /* 0x000fe20000400000 */
[----:B------:R-:W-:Y:S01]  /*c2d0*/  @P2 FMUL R65, R65, 0.25 ;  /* 0x3e80000041412820 */ /* 0x000fe20000400000 */
[----:B------:R-:W-:Y:S02]  /*c2e0*/  IMAD R102, R7, 0x8, R96 ;  /* 0x0000000807667824 */ /* 0x000fe400078e0260 */
[----:B------:R-:W-:Y:S01]  /*c2f0*/  @!P1 FMUL R108, R108, 16777216 ;  /* 0x4b8000006c6c9820 */ /* 0x000fe20000400000 */
[C---:B0-----:R-:W-:Y:S01]  /*c300*/  FMUL R19, R12.reuse, R39 ;  /* 0x000000270c137220 */ /* 0x041fe20000400000 */
[----:B------:R-:W-:Y:S01]  /*c310*/  @P2 FMUL R101, R101, 0.25 ;  /* 0x3e80000065652820 */ /* 0x000fe20000400000 */
[----:B------:R-:W-:Y:S01]  /*c320*/  @P2 FMUL R109, R109, 0.25 ;  /* 0x3e8000006d6d2820 */ /* 0x000fe20000400000 */
[----:B------:R-:W-:Y:S01]  /*c330*/  @!P1 FMUL R113, R113, 16777216 ;  /* 0x4b80000071719820 */ /* 0x000fe20000400000 */
[----:B------:R-:W-:Y:S01]  /*c340*/  @!P1 FMUL R121, R121, 16777216 ;  /* 0x4b80000079799820 */ /* 0x000fe20000400000 */
[C---:B------:R-:W-:Y:S01]  /*c350*/  FMUL R39, R12.reuse, R115 ;  /* 0x000000730c277220 */ /* 0x040fe20000400000 */
[C---:B------:R-:W-:Y:S01]  /*c360*/  FMUL R106, R12.reuse, R123 ;  /* 0x0000007b0c6a7220 */ /* 0x040fe20000400000 */
[----:B------:R-:W-:Y:S01]  /*c370*/  F2FP.F16.F32.PACK_AB R27, R27, R14 ;  /* 0x0000000e1b1b723e */ /* 0x000fe200000000ff */
[----:B------:R-:W-:Y:S01]  /*c380*/  @!P1 FMUL R57, R57, 16777216 ;  /* 0x4b80000039399820 */ /* 0x000fe20000400000 */
[----:B------:R-:W-:Y:S01]  /*c390*/  F2FP.F16.F32.PACK_AB R14, R17, R104 ;  /* 0x00000068110e723e */ /* 0x000fe200000000ff */
[----:B------:R-:W-:Y:S01]  /*c3a0*/  @!P1 FMUL R65, R65, 16777216 ;  /* 0x4b80000041419820 */ /* 0x000fe20000400000 */
[----:B------:R-:W-:Y:S01]  /*c3b0*/  LEA R104, R7, R102, 0x3 ;  /* 0x0000006607687211 */ /* 0x000fe200078e18ff */
[----:B------:R-:W-:Y:S01]  /*c3c0*/  FMUL R112, R12, R108 ;  /* 0x0000006c0c707220 */ /* 0x000fe20000400000 */
[----:B------:R-:W-:Y:S01]  /*c3d0*/  F2FP.F16.F32.PACK_AB R20, R20, R89 ;  /* 0x000000591414723e */ /* 0x000fe200000000ff */
[----:B------:R-:W-:Y:S01]  /*c3e0*/  @P2 FMUL R67, R67, 0.25 ;  /* 0x3e80000043432820 */ /* 0x000fe20000400000 */
[----:B------:R-:W-:Y:S01]  /*c3f0*/  F2FP.F16.F32.PACK_AB R21, R21, R128 ;  /* 0x000000801515723e */ /* 0x000fe200000000ff */
[----:B------:R-:W-:Y:S01]  /*c400*/  @!P1 FMUL R101, R101, 16777216 ;  /* 0x4b80000065659820 */ /* 0x000fe20000400000 */
[----:B------:R-:W-:Y:S01]  /*c410*/  F2FP.F16.F32.PACK_AB R22, R22, R79 ;  /* 0x0000004f1616723e */ /* 0x000fe200000000ff */
[----:B------:R-:W-:Y:S01]  /*c420*/  BAR.SYNC.DEFER_BLOCKING 0x0 ;  /* 0x0000000000007b1d */ /* 0x000fe20000010000 */
[----:B------:R-:W-:Y:S01]  /*c430*/  @!P1 FMUL R109, R109, 16777216 ;  /* 0x4b8000006d6d9820 */ /* 0x000fe20000400000 */
[C---:B------:R-:W-:Y:S01]  /*c440*/  FMUL R73, R12.reuse, R113 ;  /* 0x000000710c497220 */ /* 0x040fe20000400000 */
[----:B------:R-:W-:Y:S01]  /*c450*/  FMUL R108, R12, R121 ;  /* 0x000000790c6c7220 */ /* 0x000fe20000400000 */
[----:B------:R-:W-:-:S02]  /*c460*/  IMAD.IADD R17, R29, 0x1, -R16 ;  /* 0x000000011d117824 */ /* 0x000fc400078e0a10 */
[----:B------:R-:W-:Y:S01]  /*c470*/  @P2 FMUL R103, R103, 0.25 ;  /* 0x3e80000067672820 */ /* 0x000fe20000400000 */
[----:B------:R-:W-:Y:S01]  /*c480*/  F2FP.F16.F32.PACK_AB R16, R39, R106 ;  /* 0x0000006a2710723e */ /* 0x000fe200000000ff */
[C---:B------:R-:W-:Y:S01]  /*c490*/  FMUL R46, R12.reuse, R57 ;  /* 0x000000390c2e7220 */ /* 0x040fe20000400000 */
[----:B------:R-:W-:Y:S01]  /*c4a0*/  LEA R106, R7, R104, 0x3 ;  /* 0x00000068076a7211 */ /* 0x000fe200078e18ff */
[C---:B------:R-:W-:Y:S01]  /*c4b0*/  FMUL R57, R12.reuse, R65 ;  /* 0x000000410c397220 */ /* 0x040fe20000400000 */
[----:B------:R-:W-:Y:S01]  /*c4c0*/  @!P1 FMUL R67, R67, 16777216 ;  /* 0x4b80000043439820 */ /* 0x000fe20000400000 */
[C---:B------:R-:W-:Y:S01]  /*c4d0*/  FMUL R65, R12.reuse, R101 ;  /* 0x000000650c417220 */ /* 0x040fe20000400000 */
[C---:B------:R-:W-:Y:S01]  /*c4e0*/  FMUL R110, R12.reuse, R109 ;  /* 0x0000006d0c6e7220 */ /* 0x040fe20000400000 */
[----:B------:R-:W-:Y:S01]  /*c4f0*/  @!P1 FMUL R103, R103, 16777216 ;  /* 0x4b80000067679820 */ /* 0x000fe20000400000 */
[----:B------:R-:W-:Y:S01]  /*c500*/  FMUL R18, R12, R67 ;  /* 0x000000430c127220 */ /* 0x000fe20000400000 */
[----:B------:R-:W-:Y:S01]  /*c510*/  F2FP.F16.F32.PACK_AB R9, R83, R130 ;  /* 0x000000825309723e */ /* 0x000fe200000000ff */
[----:B------:R-:W-:-:S02]  /*c520*/  IMAD.MOV.U32 R128, RZ, RZ, 0x3dc6b27f ;  /* 0x3dc6b27fff807424 */ /* 0x000fc400078e00ff */
[----:B------:R-:W-:Y:S01]  /*c530*/  FMUL R67, R12, R103 ;  /* 0x000000670c437220 */ /* 0x000fe20000400000 */
[----:B------:R-:W-:Y:S01]  /*c540*/  FADD R39, R17, -1 ;  /* 0xbf80000011277421 */ /* 0x000fe20000000000 */
[----:B------:R-:W-:Y:S01]  /*c550*/  @P2 FMUL R59, R59, 0.25 ;  /* 0x3e8000003b3b2820 */ /* 0x000fe20000400000 */
[----:B------:R-:W-:Y:S01]  /*c560*/  @P2 FMUL R95, R95, 0.25 ;  /* 0x3e8000005f5f2820 */ /* 0x000fe20000400000 */
[----:B------:R-:W-:Y:S01]  /*c570*/  F2FP.F16.F32.PACK_AB R15, R15, R114 ;  /* 0x000000720f0f723e */ /* 0x000fe200000000ff */
[----:B------:R-:W-:Y:S01]  /*c580*/  @P2 FMUL R45, R45, 0.25 ;  /* 0x3e8000002d2d2820 */ /* 0x000fe20000400000 */
[----:B------:R-:W-:Y:S01]  /*c590*/  F2FP.F16.F32.PACK_AB R17, R67, R112 ;  /* 0x000000704311723e */ /* 0x000fe200000000ff */
[----:B------:R0:W-:Y:S01]  /*c5a0*/  STS.128 [R37+0x200], R20 ;  /* 0x0002001425007388 */ /* 0x0001e20000000c00 */
[----:B------:R-:W-:Y:S01]  /*c5b0*/  @!P1 FMUL R59, R59, 16777216 ;  /* 0x4b8000003b3b9820 */ /* 0x000fe20000400000 */
[----:B------:R-:W-:Y:S01]  /*c5c0*/  F2FP.F16.F32.PACK_AB R24, R24, R87 ;  /* 0x000000571818723e */ /* 0x000fe200000000ff */
[----:B------:R-:W-:Y:S01]  /*c5d0*/  @!P1 FMUL R95, R95, 16777216 ;  /* 0x4b8000005f5f9820 */ /* 0x000fe20000400000 */
[----:B------:R1:W-:Y:S01]  /*c5e0*/  STS.128 [R37], R8 ;  /* 0x0000000825007388 */ /* 0x0003e20000000c00 */
[----:B------:R-:W-:Y:S01]  /*c5f0*/  F2FP.F16.F32.PACK_AB R26, R26, R77 ;  /* 0x0000004d1a1a723e */ /* 0x000fe200000000ff */
[C---:B------:R-:W-:Y:S01]  /*c600*/  FMUL R92, R12.reuse, R59 ;  /* 0x0000003b0c5c7220 */ /* 0x040fe20000400000 */
[----:B------:R-:W-:Y:S01]  /*c610*/  F2FP.F16.F32.PACK_AB R13, R81, R118 ;  /* 0x00000076510d723e */ /* 0x000fe200000000ff */
[----:B------:R-:W-:Y:S01]  /*c620*/  FMUL R59, R12, R95 ;  /* 0x0000005f0c3b7220 */ /* 0x000fe20000400000 */
[----:B------:R-:W-:Y:S01]  /*c630*/  @P2 FMUL R93, R93, 0.25 ;  /* 0x3e8000005d5d2820 */ /* 0x000fe20000400000 */
[----:B------:R2:W-:Y:S01]  /*c640*/  STS.128 [R37+0x80], R24 ;  /* 0x0000801825007388 */ /* 0x0005e20000000c00 */
[----:B------:R-:W-:Y:S01]  /*c650*/  F2FP.F16.F32.PACK_AB R19, R19, R92 ;  /* 0x0000005c1313723e */ /* 0x000fe200000000ff */
[----:B------:R-:W-:Y:S01]  /*c660*/  @!P1 FMUL R45, R45, 16777216 ;  /* 0x4b8000002d2d9820 */ /* 0x000fe20000400000 */
[----:B------:R-:W-:Y:S01]  /*c670*/  F2FP.F16.F32.PACK_AB R18, R18, R59 ;  /* 0x0000003b1212723e */ /* 0x000fe200000000ff */
[----:B------:R-:W-:Y:S01]  /*c680*/  @!P1 FMUL R93, R93, 16777216 ;  /* 0x4b8000005d5d9820 */ /* 0x000fe20000400000 */
[----:B------:R-:W-:Y:S01]  /*c690*/  IADD3 R41, PT, PT, R6, -R41, RZ ;  /* 0x8000002906297210 */ /* 0x000fe20007ffe0ff */
[C---:B------:R-:W-:Y:S01]  /*c6a0*/  FMUL R45, R12.reuse, R45 ;  /* 0x0000002d0c2d7220 */ /* 0x040fe20000400000 */
[----:B0-----:R-:W-:Y:S01]  /*c6b0*/  F2FP.F16.F32.PACK_AB R20, R73, R108 ;  /* 0x0000006c4914723e */ /* 0x001fe200000000ff */
[----:B------:R-:W-:Y:S01]  /*c6c0*/  FMUL R100, R12, R93 ;  /* 0x0000005d0c647220 */ /* 0x000fe20000400000 */
[----:B------:R-:W-:Y:S01]  /*c6d0*/  LEA R108, R7, R106, 0x3 ;  /* 0x0000006a076c7211 */ /* 0x000fe200078e18ff */
[----:B-1----:R-:W-:Y:S01]  /*c6e0*/  FFMA.FTZ R8, R39, R128, -0.16845393180847167969 ;  /* 0xbe2c7f3027087423 */ /* 0x002fe20000010080 */
[----:B------:R-:W-:Y:S01]  /*c6f0*/  F2FP.F16.F32.PACK_AB R21, R65, R110 ;  /* 0x0000006e4115723e */ /* 0x000fe200000000ff */
[----:B------:R0:W-:Y:S01]  /*c700*/  STS.128 [R37+0x100], R16 ;  /* 0x0001001025007388 */ /* 0x0001e20000000c00 */
[----:B------:R-:W-:Y:S01]  /*c710*/  LEA R110, R7, R108, 0x3 ;  /* 0x0000006c076e7211 */ /* 0x000fe200078e18ff */
[----:B------:R-:W-:Y:S01]  /*c720*/  FFMA.FTZ R8, R39, R8, 0.1716887056827545166 ;  /* 0x3e2fcf2a27087423 */ /* 0x000fe20000010008 */
[----:B------:R-:W-:Y:S01]  /*c730*/  F2FP.F16.F32.PACK_AB R22, R57, R100 ;  /* 0x000000643916723e */ /* 0x000fe200000000ff */
[----:B------:R-:W-:Y:S01]  /*c740*/  FADD R41, R41, -1 ;  /* 0xbf80000029297421 */ /* 0x000fe20000000000 */
[----:B--2---:R-:W-:Y:S01]  /*c750*/  F2FP.F16.F32.PACK_AB R24, R71, R126 ;  /* 0x0000007e4718723e */ /* 0x004fe200000000ff */
[----:B------:R-:W-:-:S02]  /*c760*/  IMAD R112, R7, 0x8, R110 ;  /* 0x0000000807707824 */ /* 0x000fc400078e026e */
[----:B------:R-:W-:Y:S01]  /*c770*/  FFMA.FTZ R8, R39, R8, -0.17900948226451873779 ;  /* 0xbe374e4327087423 */ /* 0x000fe20000010008 */
[----:B------:R-:W-:Y:S01]  /*c780*/  F2FP.F16.F32.PACK_AB R23, R45, R46 ;  /* 0x0000002e2d17723e */ /* 0x000fe200000000ff */
[----:B------:R-:W-:Y:S01]  /*c790*/  IMAD.IADD R43, R50, 0x1, -R43 ;  /* 0x00000001322b7824 */ /* 0x000fe200078e0a2b */
[----:B------:R-:W-:Y:S01]  /*c7a0*/  F2FP.F16.F32.PACK_AB R12, R85, R132 ;  /* 0x00000084550c723e */ /* 0x000fe200000000ff */
[----:B------:R-:W-:Y:S01]  /*c7b0*/  FFMA.FTZ R8, R39, R8, 0.20512372255325317383 ;  /* 0x3e520bf427087423 */ /* 0x000fe20000010008 */
[----:B------:R-:W-:Y:S01]  /*c7c0*/  LEA R114, R7, R112, 0x3 ;  /* 0x0000007007727211 */ /* 0x000fe200078e18ff */
[----:B------:R-:W-:Y:S01]  /*c7d0*/  STS.128 [R37+0x300], R20 ;  /* 0x0003001425007388 */ /* 0x000fe20000000c00 */
[----:B------:R-:W-:Y:S01]  /*c7e0*/  F2FP.F16.F32.PACK_AB R25, R63, R122 ;  /* 0x0000007a3f19723e */ /* 0x000fe200000000ff */
[----:B------:R-:W-:Y:S01]  /*c7f0*/  FFMA.FTZ R10, R39, R8, -0.24046532809734344482 ;  /* 0xbe763c8b270a7423 */ /* 0x000fe20000010008 */
[----:B------:R-:W-:Y:S01]  /*c800*/  LEA R118, R7, R114, 0x3 ;  /* 0x0000007207767211 */ /* 0x000fe200078e18ff */
[----:B------:R1:W-:Y:S01]  /*c810*/  STS.128 [R37+0x280], R12 ;  /* 0x0002800c25007388 */ /* 0x0003e20000000c00 */
[----:B------:R-:W-:Y:S01]  /*c820*/  F2FP.F16.F32.PACK_AB R8, R69, R124 ;  /* 0x0000007c4508723e */ /* 0x000fe200000000ff */
[----:B------:R-:W-:Y:S01]  /*c830*/  FFMA.FTZ R10, R39, R10, 0.28857114911079406738 ;  /* 0x3e93bf99270a7423 */ /* 0x000fe2000001000a */
[----:B------:R-:W-:Y:S01]  /*c840*/  F2FP.F16.F32.PACK_AB R26, R55, R98 ;  /* 0x00000062371a723e */ /* 0x000fe200000000ff */
[----:B------:R-:W-:Y:S01]  /*c850*/  IMAD R126, R7, 0x8, R118 ;  /* 0x00000008077e7824 */ /* 0x000fe200078e0276 */
[----:B------:R-:W-:Y:S01]  /*c860*/  F2FP.F16.F32.PACK_AB R27, R44, R51 ;  /* 0x000000332c1b723e */ /* 0x000fe200000000ff */
[----:B------:R-:W-:Y:S01]  /*c870*/  FFMA.FTZ R10, R39, R10, -0.36067417263984680176 ;  /* 0xbeb8aa49270a7423 */ /* 0x000fe2000001000a */
[----:B------:R-:W-:Y:S01]  /*c880*/  F2FP.F16.F32.PACK_AB R9, R61, R120 ;  /* 0x000000783d09723e */ /* 0x000fe200000000ff */
[----:B------:R-:W-:Y:S01]  /*c890*/  FADD R43, R43, -1 ;  /* 0xbf8000002b2b7421 */ /* 0x000fe20000000000 */
[C---:B------:R-:W-:Y:S01]  /*c8a0*/  LEA R124, R7.reuse, R126, 0x3 ;  /* 0x0000007e077c7211 */ /* 0x040fe200078e18ff */
[----:B------:R2:W-:Y:S01]  /*c8b0*/  STS.128 [R37+0x180], R24 ;  /* 0x0001801825007388 */ /* 0x0005e20000000c00 */
[----:B------:R-:W-:Y:S01]  /*c8c0*/  F2FP.F16.F32.PACK_AB R11, R42, R47 ;  /* 0x0000002f2a0b723e */ /* 0x000fe200000000ff */
[----:B------:R-:W3:Y:S01]  /*c8d0*/  LDCU.64 UR4, c[0x0][0x3e0] ;  /* 0x00007c00ff0477ac */ /* 0x000ee20008000a00 */
[----:B0-----:R-:W-:Y:S01]  /*c8e0*/  LEA R16, R7, R124, 0x3 ;  /* 0x0000007c07107211 */ /* 0x001fe200078e18ff */
[----:B------:R-:W0:Y:S01]  /*c8f0*/  S2R R177, SR_CTAID.X ;  /* 0x0000000000b17919 */ /* 0x000e220000002500 */
[----:B------:R-:W-:Y:S01]  /*c900*/  IADD3 R40, PT, PT, R35, -R40, RZ ;  /* 0x8000002823287210 */ /* 0x000fe20007ffe0ff */
[----:B-1----:R-:W-:Y:S01]  /*c910*/  FFMA.FTZ R12, R39, R10, 0.48089820146560668945 ;  /* 0x3ef6384a270c7423 */ /* 0x002fe2000001000a */
[----:B------:R-:W-:Y:S01]  /*c920*/  F2FP.F16.F32.PACK_AB R10, R53, R94 ;  /* 0x0000005e350a723e */ /* 0x000fe200000000ff */
[----:B------:R-:W-:-:S02]  /*c930*/  IMAD R18, R7, 0x8, R16 ;  /* 0x0000000807127824 */ /* 0x000fc400078e0210 */
[C---:B------:R-:W-:Y:S01]  /*c940*/  FFMA.FTZ R14, R41.reuse, R128, -0.16845393180847167969 ;  /* 0xbe2c7f30290e7423 */ /* 0x040fe20000010080 */
[----:B------:R-:W-:Y:S01]  /*c950*/  FADD R40, R40, -1 ;  /* 0xbf80000028287421 */ /* 0x000fe20000000000 */
[----:B------:R-:W1:Y:S01]  /*c960*/  S2R R179, SR_TID.X ;  /* 0x0000000000b37919 */ /* 0x000e620000002100 */
[----:B------:R-:W-:Y:S01]  /*c970*/  ISETP.GE.U32.AND P6, PT, R6, 0x7f800000, PT ;  /* 0x7f8000000600780c */ /* 0x000fe20003fc6070 */
[----:B------:R-:W-:Y:S01]  /*c980*/  FFMA.FTZ R14, R41, R14, 0.1716887056827545166 ;  /* 0x3e2fcf2a290e7423 */ /* 0x000fe2000001000e */
[----:B------:R-:W-:Y:S01]  /*c990*/  LEA R20, R7, R18, 0x3 ;  /* 0x0000001207147211 */ /* 0x000fe200078e18ff */
[----:B------:R4:W-:Y:S01]  /*c9a0*/  STS.128 [R37+0x380], R8 ;  /* 0x0003800825007388 */ /* 0x0009e20000000c00 */
[----:B------:R-:W-:Y:S01]  /*c9b0*/  ISETP.GE.U32.AND P4, PT, R35, 0x7f800000, PT ;  /* 0x7f8000002300780c */ /* 0x000fe20003f86070 */
[----:B------:R-:W-:Y:S01]  /*c9c0*/  FFMA.FTZ R14, R41, R14, -0.17900948226451873779 ;  /* 0xbe374e43290e7423 */ /* 0x000fe2000001000e */
[----:B------:R-:W-:Y:S01]  /*c9d0*/  ISETP.GE.U32.AND P5, PT, R50, 0x7f800000, PT ;  /* 0x7f8000003200780c */ /* 0x000fe20003fa6070 */
[----:B------:R-:W-:Y:S01]  /*c9e0*/  IMAD R22, R7, 0x8, R20 ;  /* 0x0000000807167824 */ /* 0x000fe200078e0214 */
[----:B------:R-:W-:Y:S01]  /*c9f0*/  FSETP.NEU.AND P2, PT, R6, RZ, PT ;  /* 0x000000ff0600720b */ /* 0x000fe20003f4d000 */
[----:B------:R-:W-:Y:S01]  /*ca00*/  FFMA.FTZ R14, R41, R14, 0.20512372255325317383 ;  /* 0x3e520bf4290e7423 */ /* 0x000fe2000001000e */
[----:B---3--:R-:W-:Y:S01]  /*ca10*/  UIMAD UR4, UR7, UR4, URZ ;  /* 0x00000004070472a4 */ /* 0x008fe2000f8e02ff */
[----:B------:R-:W-:Y:S01]  /*ca20*/  FFMA.FTZ R12, R39, R12, -0.72134751081466674805 ;  /* 0xbf38aa3b270c7423 */ /* 0x000fe2000001000c */
[----:B------:R-:W-:Y:S01]  /*ca30*/  LEA R134, R7, R22, 0x3 ;  /* 0x0000001607867211 */ /* 0x000fe200078e18ff */
[----:B------:R-:W-:Y:S01]  /*ca40*/  FFMA.FTZ R14, R41, R14, -0.24046532809734344482 ;  /* 0xbe763c8b290e7423 */ /* 0x000fe2000001000e */
[----:B------:R-:W-:Y:S01]  /*ca50*/  USHF.L.U32 UR8, UR4, 0x1, URZ ;  /* 0x0000000104087899 */ /* 0x000fe200080006ff */
[----:B------:R-:W-:Y:S01]  /*ca60*/  FMUL R12, R39, R12 ;  /* 0x0000000c270c7220 */ /* 0x000fe20000400000 */
[----:B--2---:R-:W-:Y:S01]  /*ca70*/  LEA R24, R7, R134, 0x3 ;  /* 0x0000008607187211 */ /* 0x004fe200078e18ff */
[----:B------:R-:W-:Y:S01]  /*ca80*/  FFMA.FTZ R14, R41, R14, 0.28857114911079406738 ;  /* 0x3e93bf99290e7423 */ /* 0x000fe2000001000e */
[----:B------:R-:W-:Y:S01]  /*ca90*/  ISETP.GE.U32.AND P1, PT, R29, 0x7f800000, PT ;  /* 0x7f8000001d00780c */ /* 0x000fe20003f26070 */
[C---:B----4-:R-:W-:Y:S01]  /*caa0*/  FFMA.FTZ R9, R40.reuse, R128, -0.16845393180847167969 ;  /* 0xbe2c7f3028097423 */ /* 0x050fe20000010080 */
[----:B------:R-:W-:Y:S01]  /*cab0*/  LEA R10, R7, R24, 0x3 ;  /* 0x00000018070a7211 */ /* 0x000fe200078e18ff */
[----:B------:R-:W-:Y:S01]  /*cac0*/  FFMA.FTZ R8, R43, R128, -0.16845393180847167969 ;  /* 0xbe2c7f302b087423 */ /* 0x000fe20000010080 */
[----:B------:R-:W-:Y:S01]  /*cad0*/  FFMA.FTZ R14, R41, R14, -0.36067417263984680176 ;  /* 0xbeb8aa49290e7423 */ /* 0x000fe2000001000e */
[----:B------:R-:W-:Y:S01]  /*cae0*/  FFMA.FTZ R9, R40, R9, 0.1716887056827545166 ;  /* 0x3e2fcf2a28097423 */ /* 0x000fe20000010009 */
[----:B0-----:R-:W-:Y:S01]  /*caf0*/  SHF.L.U32 R177, R177, 0x5, RZ ;  /* 0x00000005b1b17819 */ /* 0x001fe200000006ff */
[----:B------:R-:W-:-:S02]  /*cb00*/  IMAD R26, R7, 0x8, R10 ;  /* 0x00000008071a7824 */ /* 0x000fc400078e020a */
[----:B------:R-:W-:Y:S01]  /*cb10*/  FFMA.FTZ R8, R43, R8, 0.1716887056827545166 ;  /* 0x3e2fcf2a2b087423 */ /* 0x000fe20000010008 */
[C---:B------:R-:W-:Y:S01]  /*cb20*/  FFMA.FTZ R9, R40.reuse, R9, -0.17900948226451873779 ;  /* 0xbe374e4328097423 */ /* 0x040fe20000010009 */
[----:B------:R-:W-:Y:S01]  /*cb30*/  FFMA.FTZ R14, R41, R14, 0.48089820146560668945 ;  /* 0x3ef6384a290e7423 */ /* 0x000fe2000001000e */
[----:B------:R-:W-:Y:S01]  /*cb40*/  @P5 MOV R11, 0x7f800000 ;  /* 0x7f800000000b5802 */ /* 0x000fe20000000f00 */
[----:B------:R-:W-:Y:S01]  /*cb50*/  FFMA.FTZ R8, R43, R8, -0.17900948226451873779 ;  /* 0xbe374e432b087423 */ /* 0x000fe20000010008 */
[----:B------:R-:W-:Y:S01]  /*cb60*/  LEA R142, R7, R26, 0x3 ;  /* 0x0000001a078e7211 */ /* 0x000fe200078e18ff */
[C---:B------:R-:W-:Y:S01]  /*cb70*/  FFMA.FTZ R9, R40.reuse, R9, 0.20512372255325317383 ;  /* 0x3e520bf428097423 */ /* 0x040fe20000010009 */
[----:B------:R-:W-:Y:S01]  /*cb80*/  FFMA.FTZ R14, R41, R14, -0.72134751081466674805 ;  /* 0xbf38aa3b290e7423 */ /* 0x000fe2000001000e */
[----:B------:R-:W-:Y:S01]  /*cb90*/  FFMA.FTZ R8, R43, R8, 0.20512372255325317383 ;  /* 0x3e520bf42b087423 */ /* 0x000fe20000010008 */
[----:B------:R-:W-:Y:S01]  /*cba0*/  LEA R144, R7, R142, 0x3 ;  /* 0x0000008e07907211 */ /* 0x000fe200078e18ff */
[----:B------:R-:W-:Y:S01]  /*cbb0*/  FFMA.FTZ R9, R40, R9, -0.24046532809734344482 ;  /* 0xbe763c8b28097423 */ /* 0x000fe20000010009 */
[----:B------:R-:W-:Y:S01]  /*cbc0*/  FMUL R14, R41, R14 ;  /* 0x0000000e290e7220 */ /* 0x000fe20000400000 */
[----:B------:R-:W-:Y:S01]  /*cbd0*/  FFMA.FTZ R8, R43, R8, -0.24046532809734344482 ;  /* 0xbe763c8b2b087423 */ /* 0x000fe20000010008 */
[----:B-1----:R-:W-:Y:S01]  /*cbe0*/  LOP3.LUT R177, R177, 0x1f, R179, 0xf8, !PT ;  /* 0x0000001fb1b17812 */ /* 0x002fe200078ef8b3 */
[----:B------:R-:W-:-:S02]  /*cbf0*/  IMAD R146, R7, 0x8, R144 ;  /* 0x0000000807927824 */ /* 0x000fc400078e0290 */
[C---:B------:R-:W-:Y:S01]  /*cc00*/  FFMA.FTZ R9, R40.reuse, R9, 0.28857114911079406738 ;  /* 0x3e93bf9928097423 */ /* 0x040fe20000010009 */
[----:B------:R-:W-:Y:S01]  /*cc10*/  FFMA.FTZ R8, R43, R8, 0.28857114911079406738 ;  /* 0x3e93bf992b087423 */ /* 0x000fe20000010008 */
[----:B------:R-:W-:Y:S01]  /*cc20*/  FMUL R14, R41, R14 ;  /* 0x0000000e290e7220 */ /* 0x000fe20000400000 */
[----:B------:R-:W-:Y:S01]  /*cc30*/  FMUL R12, R39, R12 ;  /* 0x0000000c270c7220 */ /* 0x000fe20000400000 */
[----:B------:R-:W-:Y:S01]  /*cc40*/  LEA R148, R7, R146, 0x3 ;  /* 0x0000009207947211 */ /* 0x000fe200078e18ff */
[C---:B------:R-:W-:Y:S01]  /*cc50*/  FFMA.FTZ R9, R40.reuse, R9, -0.36067417263984680176 ;  /* 0xbeb8aa4928097423 */ /* 0x040fe20000010009 */
[----:B------:R-:W-:Y:S01]  /*cc60*/  FFMA.FTZ R8, R43, R8, -0.36067417263984680176 ;  /* 0xbeb8aa492b087423 */ /* 0x000fe20000010008 */
[----:B------:R-:W-:Y:S01]  /*cc70*/  FFMA.FTZ R14, R41, 1.4426950216293334961, R14 ;  /* 0x3fb8aa3b290e7823 */ /* 0x000fe2000001000e */
[----:B------:R-:W-:Y:S01]  /*cc80*/  LEA R150, R7, R148, 0x3 ;  /* 0x0000009407967211 */ /* 0x000fe200078e18ff */
[----:B------:R-:W-:Y:S01]  /*cc90*/  FFMA.FTZ R9, R40, R9, 0.48089820146560668945 ;  /* 0x3ef6384a28097423 */ /* 0x000fe20000010009 */
[----:B------:R-:W-:Y:S01]  /*cca0*/  FFMA.FTZ R8, R43, R8, 0.48089820146560668945 ;  /* 0x3ef6384a2b087423 */ /* 0x000fe20000010008 */
[----:B------:R-:W-:Y:S01]  /*ccb0*/  FADD R115, R33, R14 ;  /* 0x0000000e21737221 */ /* 0x000fe20000000000 */
[----:B------:R-:W-:Y:S01]  /*ccc0*/  FFMA.FTZ R12, R39, 1.4426950216293334961, R12 ;  /* 0x3fb8aa3b270c7823 */ /* 0x000fe2000001000c */
[----:B------:R-:W-:-:S02]  /*ccd0*/  IMAD R152, R7, 0x8, R150 ;  /* 0x0000000807987824 */ /* 0x000fc400078e0296 */
[C---:B------:R-:W-:Y:S01]  /*cce0*/  FFMA.FTZ R9, R40.reuse, R9, -0.72134751081466674805 ;  /* 0xbf38aa3b28097423 */ /* 0x040fe20000010009 */
[----:B------:R-:W0:Y:S01]  /*ccf0*/  LDC.64 R14, c[0x0][0x398] ;  /* 0x0000e600ff0e7b82 */ /* 0x000e220000000a00 */
[----:B------:R-:W-:Y:S01]  /*cd00*/  FFMA.FTZ R8, R43, R8, -0.72134751081466674805 ;  /* 0xbf38aa3b2b087423 */ /* 0x000fe20000010008 */
[----:B------:R-:W-:Y:S01]  /*cd10*/  FADD R51, R31, R12 ;  /* 0x0000000c1f337221 */ /* 0x000fe20000000000 */
[----:B------:R-:W-:Y:S01]  /*cd20*/  LEA R154, R7, R152, 0x3 ;  /* 0x00000098079a7211 */ /* 0x000fe200078e18ff */
[C---:B------:R-:W-:Y:S01]  /*cd30*/  FMUL R9, R40.reuse, R9 ;  /* 0x0000000928097220 */ /* 0x040fe20000400000 */
[----:B------:R-:W-:Y:S01]  /*cd40*/  FMUL R8, R43, R8 ;  /* 0x000000082b087220 */ /* 0x000fe20000400000 */
[----:B------:R-:W-:Y:S02]  /*cd50*/  @P1 MOV R12, 0x7f800000 ;  /* 0x7f800000000c1802 */ /* 0x000fe40000000f00 */
[----:B------:R-:W-:Y:S01]  /*cd60*/  LEA R156, R7, R154, 0x3 ;  /* 0x0000009a079c7211 */ /* 0x000fe200078e18ff */
[----:B------:R-:W-:Y:S01]  /*cd70*/  FMUL R9, R40, R9 ;  /* 0x0000000928097220 */ /* 0x000fe20000400000 */
[----:B------:R-:W-:Y:S01]  /*cd80*/  FMUL R8, R43, R8 ;  /* 0x000000082b087220 */ /* 0x000fe20000400000 */
[----:B------:R-:W-:Y:S01]  /*cd90*/  @P1 FFMA.FTZ R51, R29, R12, +INF ;  /* 0x7f8000001d331423 */ /* 0x000fe2000001000c */
[----:B------:R-:W-:Y:S01]  /*cda0*/  BAR.SYNC.DEFER_BLOCKING 0x0 ;  /* 0x0000000000007b1d */ /* 0x000fe20000010000 */
[----:B------:R-:W-:-:S02]  /*cdb0*/  IMAD R158, R7, 0x8, R156 ;  /* 0x00000008079e7824 */ /* 0x000fc400078e029c */
[----:B------:R-:W-:Y:S01]  /*cdc0*/  FFMA.FTZ R9, R40, 1.4426950216293334961, R9 ;  /* 0x3fb8aa3b28097823 */ /* 0x000fe20000010009 */
[----:B------:R-:W-:Y:S01]  /*cdd0*/  FFMA.FTZ R8, R43, 1.4426950216293334961, R8 ;  /* 0x3fb8aa3b2b087823 */ /* 0x000fe20000010008 */
[----:B------:R-:W-:Y:S02]  /*cde0*/  FSETP.NEU.AND P3, PT, R29, RZ, PT ;  /* 0x000000ff1d00720b */ /* 0x000fe40003f6d000 */
[----:B------:R-:W-:Y:S01]  /*cdf0*/  LEA R162, R7, R158, 0x3 ;  /* 0x0000009e07a27211 */ /* 0x000fe200078e18ff */
[----:B------:R-:W-:Y:S01]  /*ce00*/  FADD R116, R116, R9 ;  /* 0x0000000974747221 */ /* 0x000fe20000000000 */
[----:B------:R-:W-:Y:S02]  /*ce10*/  @P6 IMAD.MOV.U32 R9, RZ, RZ, 0x7f800000 ;  /* 0x7f800000ff096424 */ /* 0x000fe400078e00ff */
[----:B------:R-:W-:Y:S01]  /*ce20*/  FADD R117, R117, R8 ;  /* 0x0000000875757221 */ /* 0x000fe20000000000 */
[----:B------:R-:W-:Y:S01]  /*ce30*/  LEA R164, R7, R162, 0x3 ;  /* 0x000000a207a47211 */ /* 0x000fe200078e18ff */
[----:B------:R-:W-:-:S02]  /*ce40*/  @P4 IMAD.MOV.U32 R8, RZ, RZ, 0x7f800000 ;  /* 0x7f800000ff084424 */ /* 0x000fc400078e00ff */
[----:B------:R-:W-:Y:S01]  /*ce50*/  @P6 FFMA.FTZ R115, R6, R9, +INF ;  /* 0x7f80000006736423 */ /* 0x000fe20000010009 */
[----:B------:R-:W-:Y:S01]  /*ce60*/  IMAD R6, R177, UR5, RZ ;  /* 0x00000005b1067c24 */ /* 0x000fe2000f8e02ff */
[----:B------:R-:W-:Y:S01]  /*ce70*/  UIMAD.WIDE UR4, UR4, 0x2, URZ ;  /* 0x00000002040478a5 */ /* 0x000fe2000f8e02ff */
[----:B------:R-:W-:Y:S02]  /*ce80*/  IMAD R168, R7, 0x8, R164 ;  /* 0x0000000807a87824 */ /* 0x000fe400078e02a4 */
[----:B------:R-:W-:Y:S01]  /*ce90*/  @P4 FFMA.FTZ R116, R35, R8, +INF ;  /* 0x7f80000023744423 */ /* 0x000fe20000010008 */
[----:B------:R-:W-:Y:S02]  /*cea0*/  IMAD.SHL.U32 R9, R6, 0x2, RZ ;  /* 0x0000000206097824 */ /* 0x000fe400078e00ff */
[----:B------:R-:W-:Y:S01]  /*ceb0*/  @P5 FFMA.FTZ R117, R50, R11, +INF ;  /* 0x7f80000032755423 */ /* 0x000fe2000001000b */
[----:B------:R-:W-:Y:S01]  /*cec0*/  IMAD.HI R6, R6, 0x2, RZ ;  /* 0x0000000206067827 */ /* 0x000fe200078e02ff */
[----:B------:R-:W-:-:S02]  /*ced0*/  LEA R170, R7, R168, 0x3 ;  /* 0x000000a807aa7211 */ /* 0x000fc400078e18ff */
[----:B0-----:R-:W-:Y:S02]  /*cee0*/  IADD3 R171, P4, P6, R9, UR8, R14 ;  /* 0x0000000809ab7c10 */ /* 0x001fe4000fe9e00e */
[C---:B------:R-:W-:Y:S01]  /*cef0*/  LEA R172, R7.reuse, R170, 0x3 ;  /* 0x000000aa07ac7211 */ /* 0x040fe200078e18ff */
[----:B------:R-:W0:Y:S01]  /*cf00*/  LDCU UR4, c[0x0][0x3ec] ;  /* 0x00007d80ff0477ac */ /* 0x000e220008000800 */
[----:B------:R-:W-:Y:S02]  /*cf10*/  IADD3.X R175, PT, PT, R6, UR5, R15, P4, P6 ;  /* 0x0000000506af7c10 */ /* 0x000fe4000a7ec40f */
[C---:B------:R-:W-:Y:S01]  /*cf20*/  LEA R174, R7.reuse, R172, 0x3 ;  /* 0x000000ac07ae7211 */ /* 0x040fe200078e18ff */
[----:B------:R-:W1:Y:S01]  /*cf30*/  LDS.128 R12, [R5+UR6+0x400] ;  /* 0x00040006050c7984 */ /* 0x000e620008000c00 */
[----:B------:R-:W-:Y:S02]  /*cf40*/  LEA R42, P6, R30, R171, 0x1 ;  /* 0x000000ab1e2a7211 */ /* 0x000fe400078c08ff */
[----:B------:R-:W-:-:S02]  /*cf50*/  LEA R176, R7, R174, 0x3 ;  /* 0x000000ae07b07211 */ /* 0x000fc400078e18ff */
[-C--:B------:R-:W-:Y:S02]  /*cf60*/  LEA R6, P4, R28, R171.reuse, 0x1 ;  /* 0x000000ab1c067211 */ /* 0x080fe400078808ff */
[C---:B------:R-:W-:Y:S02]  /*cf70*/  LEA R178, R7.reuse, R176, 0x3 ;  /* 0x000000b007b27211 */ /* 0x040fe400078e18ff */
[----:B------:R-:W-:Y:S02]  /*cf80*/  LEA R40, P5, R32, R171, 0x1 ;  /* 0x000000ab20287211 */ /* 0x000fe400078a08ff */
[----:B------:R-:W-:Y:S01]  /*cf90*/  LEA.HI.X.SX32 R43, R30, R175, 0x1, P6 ;  /* 0x000000af1e2b7211 */ /* 0x000fe200030f0eff */
[----:B------:R-:W-:Y:S01]  /*cfa0*/  IMAD R180, R7, 0x8, R178 ;  /* 0x0000000807b47824 */ /* 0x000fe200078e02b2 */
[----:B------:R-:W-:Y:S01]  /*cfb0*/  LEA R46, P6, R36, R171, 0x1 ;  /* 0x000000ab242e7211 */ /* 0x000fe200078c08ff */
[----:B0-----:R-:W-:Y:S01]  /*cfc0*/  UIMAD UR4, UR7, UR4, URZ ;  /* 0x00000004070472a4 */ /* 0x001fe2000f8e02ff */
[----:B------:R-:W-:-:S02]  /*cfd0*/  LEA.HI.X.SX32 R41, R32, R175, 0x1, P5 ;  /* 0x000000af20297211 */ /* 0x000fc400028f0eff */
[----:B------:R-:W-:Y:S01]  /*cfe0*/  LEA R159, R7, R180, 0x3 ;  /* 0x000000b4079f7211 */ /* 0x000fe200078e18ff */
[----:B------:R-:W-:Y:S01]  /*cff0*/  USHF.L.U32 UR7, UR4, 0x2, URZ ;  /* 0x0000000204077899 */ /* 0x000fe200080006ff */
[----:B------:R-:W-:Y:S01]  /*d000*/  LEA.HI.X.SX32 R7, R28, R175, 0x1, P4 ;  /* 0x000000af1c077211 */ /* 0x000fe200020f0eff */
[----:B------:R-:W-:Y:S01]  /*d010*/  UIMAD.WIDE UR4, UR4, 0x4, URZ ;  /* 0x00000004040478a5 */ /* 0x000fe2000f8e02ff */
[-C--:B------:R-:W-:Y:S01]  /*d020*/  LEA R44, P4, R34, R171.reuse, 0x1 ;  /* 0x000000ab222c7211 */ /* 0x080fe200078808ff */
[----:B------:R-:W-:Y:S01]  /*d030*/  LDS.128 R28, [R5+UR6+0x1400] ;  /* 0x00140006051c7984 */ /* 0x000fe20008000c00 */
[----:B------:R-:W-:Y:S02]  /*d040*/  LEA R92, P5, R38, R171, 0x1 ;  /* 0x000000ab265c7211 */ /* 0x000fe400078a08ff */
[----:B------:R-:W-:Y:S02]  /*d050*/  LEA.HI.X.SX32 R47, R36, R175, 0x1, P6 ;  /* 0x000000af242f7211 */ /* 0x000fe400030f0eff */
[----:B------:R-:W-:-:S02]  /*d060*/  LEA R98, P6, R66, R171, 0x1 ;  /* 0x000000ab42627211 */ /* 0x000fc400078c08ff */
[-C--:B------:R-:W-:Y:S02]  /*d070*/  LEA.HI.X.SX32 R45, R34, R175.reuse, 0x1, P4 ;  /* 0x000000af222d7211 */ /* 0x080fe400020f0eff */
[----:B------:R-:W-:Y:S02]  /*d080*/  LEA.HI.X.SX32 R93, R38, R175, 0x1, P5 ;  /* 0x000000af265d7211 */ /* 0x000fe400028f0eff */
[-C--:B------:R-:W-:Y:S01]  /*d090*/  LEA R94, P4, R64, R171.reuse, 0x1 ;  /* 0x000000ab405e7211 */ /* 0x080fe200078808ff */
[----:B------:R-:W-:Y:S01]  /*d0a0*/  LDS.128 R36, [R5+UR6+0x1c00] ;  /* 0x001c000605247984 */ /* 0x000fe20008000c00 */
[----:B------:R-:W-:Y:S02]  /*d0b0*/  LEA R100, P5, R52, R171, 0x1 ;  /* 0x000000ab34647211 */ /* 0x000fe400078a08ff */
[----:B------:R-:W-:Y:S02]  /*d0c0*/  LEA.HI.X.SX32 R99, R66, R175, 0x1, P6 ;  /* 0x000000af42637211 */ /* 0x000fe400030f0eff */
[----:B------:R-:W-:-:S02]  /*d0d0*/  LEA R66, P6, R72, R171, 0x1 ;  /* 0x000000ab48427211 */ /* 0x000fc400078c08ff */
[-C--:B------:R-:W-:Y:S02]  /*d0e0*/  LEA.HI.X.SX32 R95, R64, R175.reuse, 0x1, P4 ;  /* 0x000000af405f7211 */ /* 0x080fe400020f0eff */
[----:B------:R-:W-:Y:S02]  /*d0f0*/  LEA.HI.X.SX32 R101, R52, R175, 0x1, P5 ;  /* 0x000000af34657211 */ /* 0x000fe400028f0eff */
[-C--:B------:R-:W-:Y:S02]  /*d100*/  LEA R64, P4, R54, R171.reuse, 0x1 ;  /* 0x000000ab36407211 */ /* 0x080fe400078808ff */
        /* <DEDUP_REMOVED lines=65> */
[----:B------:R-:W-:Y:S01]  /*d520*/  LEA.HI.X.SX32 R129, R134, R175, 0x1, P5 ;  /* 0x000000af86817211 */ /* 0x000fe200028f0eff */
[----:B------:R-:W-:Y:S01]  /*d530*/  LDS.128 R20, [R5+UR6+0xc00] ;  /* 0x000c000605147984 */ /* 0x000fe20008000c00 */
[-C--:B------:R-:W-:Y:S02]  /*d540*/  LEA R130, P4, R24, R171.reuse, 0x1 ;  /* 0x000000ab18827211 */ /* 0x080fe400078808ff */
[----:B------:R-:W-:Y:S02]  /*d550*/  LEA R134, P5, R26, R171, 0x1 ;  /* 0x000000ab1a867211 */ /* 0x000fe400078a08ff */
[-C--:B------:R-:W-:Y:S02]  /*d560*/  LEA.HI.X.SX32 R133, R10, R175.reuse, 0x1, P6 ;  /* 0x000000af0a857211 */ /* 0x080fe400030f0eff */
[----:B------:R-:W0:Y:S01]  /*d570*/  LDS.128 R8, [R5+UR6] ;  /* 0x0000000605087984 */ /* 0x000e220008000c00 */
[----:B------:R-:W-:-:S02]  /*d580*/  LEA.HI.X.SX32 R131, R24, R175, 0x1, P4 ;  /* 0x000000af18837211 */ /* 0x000fc400020f0eff */
[----:B------:R-:W-:Y:S02]  /*d590*/  LEA.HI.X.SX32 R135, R26, R175, 0x1, P5 ;  /* 0x000000af1a877211 */ /* 0x000fe400028f0eff */
[----:B------:R-:W2:Y:S01]  /*d5a0*/  LDS.128 R24, [R5+UR6+0x1000] ;  /* 0x0010000605187984 */ /* 0x000ea20008000c00 */
[----:B------:R-:W-:Y:S02]  /*d5b0*/  FSETP.NEU.AND P1, PT, R35, RZ, PT ;  /* 0x000000ff2300720b */ /* 0x000fe40003f2d000 */
[-C--:B------:R-:W-:Y:S01]  /*d5c0*/  LEA R138, P6, R144, R171.reuse, 0x1 ;  /* 0x000000ab908a7211 */ /* 0x080fe200078c08ff */
[----:B------:R1:W3:Y:S01]  /*d5d0*/  LDS.128 R32, [R5+UR6+0x1800] ;  /* 0x0018000605207984 */ /* 0x0002e20008000c00 */
[----:B------:R-:W-:Y:S02]  /*d5e0*/  LEA R136, P4, R142, R171, 0x1 ;  /* 0x000000ab8e887211 */ /* 0x000fe400078808ff */
[----:B------:R-:W-:Y:S02]  /*d5f0*/  LEA.HI.X.SX32 R139, R144, R175, 0x1, P6 ;  /* 0x000000af908b7211 */ /* 0x000fe400030f0eff */
[----:B------:R-:W-:-:S02]  /*d600*/  LEA R144, P6, R150, R171, 0x1 ;  /* 0x000000ab96907211 */ /* 0x000fc400078c08ff */
[----:B------:R-:W-:Y:S02]  /*d610*/  LEA R140, P5, R146, R171, 0x1 ;  /* 0x000000ab928c7211 */ /* 0x000fe400078a08ff */
[----:B------:R-:W-:Y:S02]  /*d620*/  LEA.HI.X.SX32 R145, R150, R175, 0x1, P6 ;  /* 0x000000af96917211 */ /* 0x000fe400030f0eff */
[----:B------:R-:W-:Y:S02]  /*d630*/  LEA R150, P6, R156, R171, 0x1 ;  /* 0x000000ab9c967211 */ /* 0x000fe400078c08ff */
[----:B-1----:R-:W-:Y:S02]  /*d640*/  PRMT R5, R12, 0x7632, R5 ;  /* 0x000076320c057816 */ /* 0x002fe40000000005 */
[----:B------:R-:W-:Y:S02]  /*d650*/  LEA.HI.X.SX32 R151, R156, R175, 0x1, P6 ;  /* 0x000000af9c977211 */ /* 0x000fe400030f0eff */
[----:B------:R-:W-:-:S02]  /*d660*/  LEA R156, P6, R164, R171, 0x1 ;  /* 0x000000aba49c7211 */ /* 0x000fc400078c08ff */
[-C--:B------:R-:W-:Y:S02]  /*d670*/  LEA.HI.X.SX32 R137, R142, R175.reuse, 0x1, P4 ;  /* 0x000000af8e897211 */ /* 0x080fe400020f0eff */
[----:B------:R-:W-:Y:S02]  /*d680*/  LEA.HI.X.SX32 R157, R164, R175, 0x1, P6 ;  /* 0x000000afa49d7211 */ /* 0x000fe400030f0eff */
[-C--:B------:R-:W-:Y:S02]  /*d690*/  LEA R166, P6, R172, R171.reuse, 0x1 ;  /* 0x000000abaca67211 */ /* 0x080fe400078c08ff */
[----:B------:R-:W-:Y:S02]  /*d6a0*/  LEA R142, P4, R148, R171, 0x1 ;  /* 0x000000ab948e7211 */ /* 0x000fe400078808ff */
[----:B------:R-:W-:Y:S02]  /*d6b0*/  LEA.HI.X.SX32 R167, R172, R175, 0x1, P6 ;  /* 0x000000afaca77211 */ /* 0x000fe400030f0eff */
[----:B------:R-:W-:Y:S01]  /*d6c0*/  LEA R172, P6, R178, R171, 0x1 ;  /* 0x000000abb2ac7211 */ /* 0x000fe200078c08ff */
[----:B0-----:R0:W-:Y:S01]  /*d6d0*/  STG.E.U16 desc[UR10][R6.64], R8 ;  /* 0x0000000806007986 */ /* 0x0011e2000c10150a */
[----:B------:R-:W-:-:S02]  /*d6e0*/  LEA.HI.X.SX32 R141, R146, R175, 0x1, P5 ;  /* 0x000000af928d7211 */ /* 0x000fc400028f0eff */
[----:B------:R-:W-:Y:S01]  /*d6f0*/  LEA.HI.X.SX32 R173, R178, R175, 0x1, P6 ;  /* 0x000000afb2ad7211 */ /* 0x000fe200030f0eff */
[----:B------:R1:W-:Y:S01]  /*d700*/  STG.E.U16 desc[UR10][R42.64], R12 ;  /* 0x0000000c2a007986 */ /* 0x0003e2000c10150a */
[----:B------:R-:W-:Y:S02]  /*d710*/  FSETP.NEU.AND P6, PT, R50, RZ, PT ;  /* 0x000000ff3200720b */ /* 0x000fe40003fcd000 */
[----:B------:R-:W-:Y:S01]  /*d720*/  PRMT R50, R8, 0x7632, R50 ;  /* 0x0000763208327816 */ /* 0x000fe20000000032 */
[----:B------:R4:W-:Y:S01]  /*d730*/  STG.E.U16 desc[UR10][R40.64], R16 ;  /* 0x0000001028007986 */ /* 0x0009e2000c10150a */
[----:B------:R-:W-:Y:S02]  /*d740*/  LEA R146, P5, R152, R171, 0x1 ;  /* 0x000000ab98927211 */ /* 0x000fe400078a08ff */
[----:B------:R-:W-:Y:S01]  /*d750*/  LEA.HI.X.SX32 R143, R148, R175, 0x1, P4 ;  /* 0x000000af948f7211 */ /* 0x000fe200020f0eff */
[----:B------:R5:W-:Y:S01]  /*d760*/  STG.E.U16 desc[UR10][R44.64], R20 ;  /* 0x000000142c007986 */ /* 0x000be2000c10150a */
[----:B0-----:R-:W-:-:S02]  /*d770*/  PRMT R6, R16, 0x7632, R6 ;  /* 0x0000763210067816 */ /* 0x001fc40000000006 */
[----:B------:R-:W-:Y:S01]  /*d780*/  PRMT R7, R20, 0x7632, R7 ;  /* 0x0000763214077816 */ /* 0x000fe20000000007 */
[----:B--2---:R0:W-:Y:S01]  /*d790*/  STG.E.U16 desc[UR10][R46.64], R24 ;  /* 0x000000182e007986 */ /* 0x0041e2000c10150a */
[----:B-1----:R-:W-:Y:S02]  /*d7a0*/  PRMT R42, R17, 0x7632, R42 ;  /* 0x00007632112a7816 */ /* 0x002fe4000000002a */
[----:B------:R-:W-:Y:S01]  /*d7b0*/  PRMT R43, R21, 0x7632, R43 ;  /* 0x00007632152b7816 */ /* 0x000fe2000000002b */
[----:B------:R1:W-:Y:S01]  /*d7c0*/  STG.E.U16 desc[UR10][R92.64], R28 ;  /* 0x0000001c5c007986 */ /* 0x0003e2000c10150a */
[----:B----4-:R-:W-:Y:S02]  /*d7d0*/  PRMT R41, R9, 0x7632, R41 ;  /* 0x0000763209297816 */ /* 0x010fe40000000029 */
[----:B------:R-:W-:Y:S01]  /*d7e0*/  LEA R148, P4, R154, R171, 0x1 ;  /* 0x000000ab9a947211 */ /* 0x000fe200078808ff */
[----:B---3--:R2:W-:Y:S01]  /*d7f0*/  STG.E.U16 desc[UR10][R94.64], R32 ;  /* 0x000000205e007986 */ /* 0x0085e2000c10150a */
[----:B-----5:R-:W-:-:S02]  /*d800*/  PRMT R44, R13, 0x7632, R44 ;  /* 0x000076320d2c7816 */ /* 0x020fc4000000002c */
[----:B------:R-:W-:Y:S01]  /*d810*/  PRMT R45, R25, 0x7632, R45 ;  /* 0x00007632192d7816 */ /* 0x000fe2000000002d */
[----:B------:R3:W-:Y:S01]  /*d820*/  STG.E.U16 desc[UR10][R98.64], R36 ;  /* 0x0000002462007986 */ /* 0x0007e2000c10150a */
[----:B0-----:R-:W-:Y:S02]  /*d830*/  PRMT R24, R24, 0x7632, R24 ;  /* 0x0000763218187816 */ /* 0x001fe40000000018 */
[----:B------:R-:W-:Y:S01]  /*d840*/  LEA.HI.X.SX32 R147, R152, R175, 0x1, P5 ;  /* 0x000000af98937211 */ /* 0x000fe200028f0eff */
[----:B------:R-:W-:Y:S01]  /*d850*/  STG.E.U16 desc[UR10][R100.64], R50 ;  /* 0x0000003264007986 */ /* 0x000fe2000c10150a */
[----:B-1----:R-:W-:Y:S02]  /*d860*/  PRMT R28, R28, 0x7632, R28 ;  /* 0x000076321c1c7816 */ /* 0x002fe4000000001c */
[----:B------:R-:W-:Y:S01]  /*d870*/  LEA R152, P5, R158, R171, 0x1 ;  /* 0x000000ab9e987211 */ /* 0x000fe200078a08ff */
[----:B------:R0:W-:Y:S01]  /*d880*/  STG.E.U16 desc[UR10][R64.64], R5 ;  /* 0x0000000540007986 */ /* 0x0001e2000c10150a */
[----:B--2---:R-:W-:-:S02]  /*d890*/  PRMT R32, R32, 0x7632, R32 ;  /* 0x0000763220207816 */ /* 0x004fc40000000020 */
[----:B------:R-:W-:Y:S01]  /*d8a0*/  LEA.HI.X.SX32 R149, R154, R175, 0x1, P4 ;  /* 0x000000af9a957211 */ /* 0x000fe200020f0eff */
[----:B------:R1:W-:Y:S01]  /*d8b0*/  STG.E.U16 desc[UR10][R66.64], R6 ;  /* 0x0000000642007986 */ /* 0x0003e2000c10150a */
[----:B---3--:R-:W-:Y:S02]  /*d8c0*/  PRMT R36, R36, 0x7632, R36 ;  /* 0x0000763224247816 */ /* 0x008fe40000000024 */
[----:B------:R-:W-:Y:S01]  /*d8d0*/  LEA R154, P4, R162, R171, 0x1 ;  /* 0x000000aba29a7211 */ /* 0x000fe200078808ff */
[----:B------:R2:W-:Y:S01]  /*d8e0*/  STG.E.U16 desc[UR10][R52.64], R7 ;  /* 0x0000000734007986 */ /* 0x0005e2000c10150a */
[----:B------:R-:W-:Y:S02]  /*d8f0*/  LEA.HI.X.SX32 R153, R158, R175, 0x1, P5 ;  /* 0x000000af9e997211 */ /* 0x000fe400028f0eff */
[----:B------:R-:W-:Y:S01]  /*d900*/  LEA R160, P5, R168, R171, 0x1 ;  /* 0x000000aba8a07211 */ /* 0x000fe200078a08ff */
[----:B------:R-:W-:Y:S01]  /*d910*/  STG.E.U16 desc[UR10][R54.64], R24 ;  /* 0x0000001836007986 */ /* 0x000fe2000c10150a */
[----:B0-----:R-:W-:-:S02]  /*d920*/  PRMT R64, R14, 0x7632, R64 ;  /* 0x000076320e407816 */ /* 0x001fc40000000040 */
[----:B------:R-:W-:Y:S01]  /*d930*/  PRMT R65, R18, 0x7632, R65 ;  /* 0x0000763212417816 */ /* 0x000fe20000000041 */
[----:B------:R-:W-:Y:S01]  /*d940*/  STG.E.U16 desc[UR10][R72.64], R28 ;  /* 0x0000001c48007986 */ /* 0x000fe2000c10150a */
[----:B-1----:R-:W-:Y:S02]  /*d950*/  PRMT R66, R22, 0x7632, R66 ;  /* 0x0000763216427816 */ /* 0x002fe40000000042 */
[----:B------:R-:W-:Y:S01]  /*d960*/  PRMT R67, R26, 0x7632, R67 ;  /* 0x000076321a437816 */ /* 0x000fe20000000043 */
[----:B------:R-:W-:Y:S01]  /*d970*/  STG.E.U16 desc[UR10][R74.64], R32 ;  /* 0x000000204a007986 */ /* 0x000fe2000c10150a */
[----:B--2---:R-:W-:Y:S01]  /*d980*/  PRMT R52, R37, 0x7632, R52 ;  /* 0x0000763225347816 */ /* 0x004fe20000000034 */
[----:B------:R-:W0:Y:S01]  /*d990*/  LDC.64 R6, c[0x0][0x3a0] ;  /* 0x0000e800ff067b82 */ /* 0x000e220000000a00 */
[----:B------:R-:W-:Y:S01]  /*d9a0*/  LEA.HI.X.SX32 R155, R162, R175, 0x1, P4 ;  /* 0x000000afa29b7211 */ /* 0x000fe200020f0eff */
[----:B------:R-:W-:Y:S01]  /*d9b0*/  STG.E.U16 desc[UR10][R56.64], R36 ;  /* 0x0000002438007986 */ /* 0x000fe2000c10150a */
[----:B------:R-:W-:-:S02]  /*d9c0*/  LEA R162, P4, R170, R171, 0x1 ;  /* 0x000000abaaa27211 */ /* 0x000fc400078808ff */
[----:B------:R-:W-:Y:S01]  /*d9d0*/  LEA.HI.X.SX32 R161, R168, R175, 0x1, P5 ;  /* 0x000000afa8a17211 */ /* 0x000fe200028f0eff */
[----:B------:R1:W-:Y:S01]  /*d9e0*/  STG.E.U16 desc[UR10][R80.64], R9 ;  /* 0x0000000950007986 */ /* 0x0003e2000c10150a */
[----:B------:R-:W-:Y:S02]  /*d9f0*/  LEA R164, P5, R174, R171, 0x1 ;  /* 0x000000abaea47211 */ /* 0x000fe400078a08ff */
[----:B------:R-:W-:Y:S01]  /*da00*/  LEA.HI.X.SX32 R163, R170, R175, 0x1, P4 ;  /* 0x000000afaaa37211 */ /* 0x000fe200020f0eff */
[----:B------:R2:W-:Y:S01]  /*da10*/  STG.E.U16 desc[UR10][R78.64], R13 ;  /* 0x0000000d4e007986 */ /* 0x0005e2000c10150a */
[----:B------:R-:W-:Y:S02]  /*da20*/  LEA R168, P4, R176, R171, 0x1 ;  /* 0x000000abb0a87211 */ /* 0x000fe400078808ff */
[----:B------:R-:W-:Y:S01]  /*da30*/  LEA.HI.X.SX32 R165, R174, R175, 0x1, P5 ;  /* 0x000000afaea57211 */ /* 0x000fe200028f0eff */
[----:B------:R-:W-:Y:S01]  /*da40*/  STG.E.U16 desc[UR10][R76.64], R17 ;  /* 0x000000114c007986 */ /* 0x000fe2000c10150a */
[----:B------:R-:W-:-:S02]  /*da50*/  LEA R170, P5, R180, R171, 0x1 ;  /* 0x000000abb4aa7211 */ /* 0x000fc400078a08ff */
[----:B------:R-:W-:Y:S01]  /*da60*/  LEA.HI.X.SX32 R169, R176, R175, 0x1, P4 ;  /* 0x000000afb0a97211 */ /* 0x000fe200020f0eff */
[----:B------:R-:W-:Y:S01]  /*da70*/  STG.E.U16 desc[UR10][R60.64], R21 ;  /* 0x000000153c007986 */ /* 0x000fe2000c10150a */
[----:B-1----:R-:W-:Y:S02]  /*da80*/  PRMT R80, R11, 0x7632, R80 ;  /* 0x000076320b507816 */ /* 0x002fe40000000050 */
[----:B------:R-:W-:Y:S01]  /*da90*/  PRMT R81, R15, 0x7632, R81 ;  /* 0x000076320f517816 */ /* 0x000fe20000000051 */
[----:B------:R1:W-:Y:S01]  /*daa0*/  STG.E.U16 desc[UR10][R68.64], R25 ;  /* 0x0000001944007986 */ /* 0x0003e2000c10150a */
[C---:B------:R-:W-:Y:S02]  /*dab0*/  LEA R158, P4, R159.reuse, R171, 0x1 ;  /* 0x000000ab9f9e7211 */ /* 0x040fe400078808ff */
[-C--:B------:R-:W-:Y:S01]  /*dac0*/  LEA.HI.X.SX32 R171, R180, R175.reuse, 0x1, P5 ;  /* 0x000000afb4ab7211 */ /* 0x080fe200028f0eff */
[----:B------:R3:W-:Y:S01]  /*dad0*/  STG.E.U16 desc[UR10][R58.64], R29 ;  /* 0x0000001d3a007986 */ /* 0x0007e2000c10150a */
[----:B------:R-:W-:-:S02]  /*dae0*/  LEA.HI.X.SX32 R159, R159, R175, 0x1, P4 ;  /* 0x000000af9f9f7211 */ /* 0x000fc400020f0eff */
[----:B--2---:R-:W-:Y:S01]  /*daf0*/  PRMT R79, R39, 0x7632, R79 ;  /* 0x00007632274f7816 */ /* 0x004fe2000000004f */
[----:B------:R2:W-:Y:S01]  /*db00*/  STG.E.U16 desc[UR10][R62.64], R33 ;  /* 0x000000213e007986 */ /* 0x0005e2000c10150a */
[----:B------:R-:W-:Y:S02]  /*db10*/  FSEL R51, R51, -INF , P3 ;  /* 0xff80000033337808 */ /* 0x000fe40001800000 */
[----:B------:R-:W-:Y:S01]  /*db20*/  FSEL R115, R115, -INF , P2 ;  /* 0xff80000073737808 */ /* 0x000fe20001000000 */
[----:B------:R4:W-:Y:S01]  /*db30*/  STG.E.U16 desc[UR10][R70.64], R37 ;  /* 0x0000002546007986 */ /* 0x0009e2000c10150a */
[----:B-1----:R-:W-:Y:S01]  /*db40*/  PRMT R68, R30, 0x7632, R68 ;  /* 0x000076321e447816 */ /* 0x002fe20000000044 */
[----:B------:R-:W-:Y:S01]  /*db50*/  FFMA R8, R51, 0.69314718246459960938, R0 ;  /* 0x3f31721833087823 */ /* 0x000fe20000000000 */
[----:B------:R-:W-:Y:S01]  /*db60*/  PRMT R69, R34, 0x7632, R69 ;  /* 0x0000763222457816 */ /* 0x000fe20000000045 */
[----:B------:R1:W-:Y:S01]  /*db70*/  STG.E.U16 desc[UR10][R82.64], R41 ;  /* 0x0000002952007986 */ /* 0x0003e2000c10150a */
[----:B---3--:R-:W-:Y:S01]  /*db80*/  PRMT R29, R29, 0x7632, R29 ;  /* 0x000076321d1d7816 */ /* 0x008fe2000000001d */
[----:B------:R-:W-:Y:S01]  /*db90*/  FFMA R9, R115, 0.69314718246459960938, R2 ;  /* 0x3f31721873097823 */ /* 0x000fe20000000002 */
[----:B------:R-:W-:Y:S01]  /*dba0*/  FSEL R116, R116, -INF , P1 ;  /* 0xff80000074747808 */ /* 0x000fe20000800000 */
[----:B------:R-:W-:Y:S01]  /*dbb0*/  STG.E.U16 desc[UR10][R88.64], R44 ;  /* 0x0000002c58007986 */ /* 0x000fe2000c10150a */
[----:B--2---:R-:W-:Y:S01]  /*dbc0*/  PRMT R33, R33, 0x7632, R33 ;  /* 0x0000763221217816 */ /* 0x004fe20000000021 */
[----:B------:R-:W-:Y:S01]  /*dbd0*/  IMAD.HI R0, R177, 0x4, RZ ;  /* 0x00000004b1007827 */ /* 0x000fe200078e02ff */
[----:B------:R-:W-:Y:S01]  /*dbe0*/  PRMT R63, R10, 0x7632, R63 ;  /* 0x000076320a3f7816 */ /* 0x000fe2000000003f */
[----:B------:R2:W-:Y:S01]  /*dbf0*/  STG.E.U16 desc[UR10][R84.64], R42 ;  /* 0x0000002a54007986 */ /* 0x0005e2000c10150a */
[----:B----4-:R-:W-:-:S02]  /*dc00*/  PRMT R70, R38, 0x7632, R70 ;  /* 0x0000763226467816 */ /* 0x010fc40000000046 */
[----:B------:R-:W-:Y:S01]  /*dc10*/  FSEL R117, R117, -INF , P6 ;  /* 0xff80000075757808 */ /* 0x000fe20003000000 */
[----:B------:R3:W-:Y:S01]  /*dc20*/  STG.E.U16 desc[UR10][R86.64], R43 ;  /* 0x0000002b56007986 */ /* 0x0007e2000c10150a */
[----:B-1----:R-:W-:Y:S02]  /*dc30*/  PRMT R83, R19, 0x7632, R83 ;  /* 0x0000763213537816 */ /* 0x002fe40000000053 */
[----:B------:R-:W-:Y:S01]  /*dc40*/  PRMT R82, R23, 0x7632, R82 ;  /* 0x0000763217527816 */ /* 0x000fe20000000052 */
[----:B------:R-:W-:Y:S04]  /*dc50*/  STG.E.U16 desc[UR10][R90.64], R45 ;  /* 0x0000002d5a007986 */ /* 0x000fe8000c10150a */
[----:B------:R-:W-:Y:S01]  /*dc60*/  STG.E.U16 desc[UR10][R96.64], R29 ;  /* 0x0000001d60007986 */ /* 0x000fe2000c10150a */
[----:B--2---:R-:W-:-:S02]  /*dc70*/  PRMT R84, R27, 0x7632, R84 ;  /* 0x000076321b547816 */ /* 0x004fc40000000054 */
[----:B------:R-:W-:Y:S01]  /*dc80*/  PRMT R85, R35, 0x7632, R85 ;  /* 0x0000763223557816 */ /* 0x000fe20000000055 */
[----:B------:R-:W-:Y:S01]  /*dc90*/  STG.E.U16 desc[UR10][R102.64], R33 ;  /* 0x0000002166007986 */ /* 0x000fe2000c10150a */
[----:B---3--:R-:W-:-:S03]  /*dca0*/  PRMT R86, R31, 0x7632, R86 ;  /* 0x000076321f567816 */ /* 0x008fc60000000056 */
[----:B------:R-:W-:Y:S04]  /*dcb0*/  STG.E.U16 desc[UR10][R104.64], R52 ;  /* 0x0000003468007986 */ /* 0x000fe8000c10150a */
[----:B------:R1:W-:Y:S04]  /*dcc0*/  STG.E.U16 desc[UR10][R106.64], R10 ;  /* 0x0000000a6a007986 */ /* 0x0003e8000c10150a */
[----:B------:R-:W-:Y:S04]  /*dcd0*/  STG.E.U16 desc[UR10][R108.64], R14 ;  /* 0x0000000e6c007986 */ /* 0x000fe8000c10150a */
[----:B------:R-:W-:Y:S04]  /*dce0*/  STG.E.U16 desc[UR10][R110.64], R18 ;  /* 0x000000126e007986 */ /* 0x000fe8000c10150a */
[----:B------:R-:W-:Y:S01]  /*dcf0*/  STG.E.U16 desc[UR10][R112.64], R22 ;  /* 0x0000001670007986 */ /* 0x000fe2000c10150a */
[----:B-1----:R-:W-:Y:S01]  /*dd00*/  FFMA R10, R116, 0.69314718246459960938, R3 ;  /* 0x3f317218740a7823 */ /* 0x002fe20000000003 */
[----:B------:R-:W-:-:S02]  /*dd10*/  SHF.L.U32 R3, R177, 0x2, RZ ;  /* 0x00000002b1037819 */ /* 0x000fc400000006ff */
[----:B------:R-:W-:Y:S02]  /*dd20*/  STG.E.U16 desc[UR10][R120.64], R26 ;  /* 0x0000001a78007986 */ /* 0x000fe4000c10150a */
[----:B0-----:R-:W-:Y:S02]  /*dd30*/  IADD3 R2, P1, P2, R3, UR7, R6 ;  /* 0x0000000703027c10 */ /* 0x001fe4000fa3e006 */
[----:B------:R-:W-:Y:S02]  /*dd40*/  STG.E.U16 desc[UR10][R118.64], R30 ;  /* 0x0000001e76007986 */ /* 0x000fe4000c10150a */
[----:B------:R-:W-:Y:S02]  /*dd50*/  IADD3.X R3, PT, PT, R0, UR5, R7, P1, P2 ;  /* 0x0000000500037c10 */ /* 0x000fe40008fe4407 */
[----:B------:R-:W-:Y:S04]  /*dd60*/  STG.E.U16 desc[UR10][R122.64], R34 ;  /* 0x000000227a007986 */ /* 0x000fe8000c10150a */
        /* <DEDUP_REMOVED lines=9> */
[----:B------:R0:W-:Y:S04]  /*de00*/  STG.E.U16 desc[UR10][R142.64], R11 ;  /* 0x0000000b8e007986 */ /* 0x0001e8000c10150a */
[----:B------:R1:W-:Y:S04]  /*de10*/  STG.E.U16 desc[UR10][R144.64], R15 ;  /* 0x0000000f90007986 */ /* 0x0003e8000c10150a */
[----:B------:R1:W-:Y:S04]  /*de20*/  STG.E.U16 desc[UR10][R146.64], R19 ;  /* 0x0000001392007986 */ /* 0x0003e8000c10150a */
[----:B------:R1:W-:Y:S01]  /*de30*/  STG.E.U16 desc[UR10][R148.64], R23 ;  /* 0x0000001794007986 */ /* 0x0003e2000c10150a */
[----:B0-----:R-:W-:-:S03]  /*de40*/  FFMA R11, R117, 0.69314718246459960938, R4 ;  /* 0x3f317218750b7823 */ /* 0x001fc60000000004 */
[----:B------:R1:W-:Y:S04]  /*de50*/  STG.E.U16 desc[UR10][R150.64], R27 ;  /* 0x0000001b96007986 */ /* 0x0003e8000c10150a */
        /* <DEDUP_REMOVED lines=10> */
[----:B------:R1:W-:Y:S01]  /*df00*/  STG.E.U16 desc[UR10][R158.64], R79 ;  /* 0x0000004f9e007986 */ /* 0x0003e2000c10150a */
[----:B------:R-:W-:Y:S06]  /*df10*/  BAR.SYNC.DEFER_BLOCKING 0x0 ;  /* 0x0000000000007b1d */ /* 0x000fec0000010000 */
[----:B------:R1:W-:Y:S02]  /*df20*/  STS.128 [R48+UR6], R8 ;  /* 0x0000000830007988 */ /* 0x0003e40008000c06 */
[----:B------:R-:W-:Y:S06]  /*df30*/  BAR.SYNC.DEFER_BLOCKING 0x0 ;  /* 0x0000000000007b1d */ /* 0x000fec0000010000 */
[----:B------:R-:W-:Y:S05]  /*df40*/  @P0 EXIT ;  /* 0x000000000000094d */ /* 0x000fea0003800000 */
[----:B------:R-:W0:Y:S04]  /*df50*/  LDS R49, [R49] ;  /* 0x0000000031317984 */ /* 0x000e280000000800 */
[----:B0-----:R-:W-:Y:S01]  /*df60*/  STG.E desc[UR10][R2.64], R49 ;  /* 0x0000003102007986 */ /* 0x001fe2000c10190a */
[----:B------:R-:W-:Y:S05]  /*df70*/  EXIT ;  /* 0x000000000000794d */ /* 0x000fea0003800000 */
.L_x_2:
[----:B------:R-:W-:-:S00]  /*df80*/  BRA `(.L_x_2) ;  /* 0xfffffffc00fc7947 */ /* 0x000fc0000383ffff */
[----:B------:R-:W-:-:S00]  /*df90*/  NOP ;  /* 0x0000000000007918 */ /* 0x000fc00000000000 */
        /* <DEDUP_REMOVED lines=14> */
.L_x_3:


//--------------------- .nv.global.init           --------------------------
	.section	.nv.global.init,"aw",@progbits
.nv.global.init:
	.type		_$_str,@object
	.size		_$_str,(.L_0 - _$_str)
_$_str:
        /*0000*/ 	.byte	0x5f, 0x5f, 0x43, 0x55, 0x44, 0x41, 0x5f, 0x46, 0x54, 0x5a, 0x00
.L_0:


//--------------------- .nv.shared.attn_fwd       --------------------------
	.section	.nv.shared.attn_fwd,"aw",@nobits
	.sectionflags	@""
	.align	16
	.zero		1024


//--------------------- .nv.shared.reserved.0     --------------------------
	.section	.nv.shared.reserved.0,"aw",@nobits
	.weak		__nv_reservedSMEM_offset_0_alias
	.size		__nv_reservedSMEM_offset_0_alias, 0, 64
	.other		__nv_reservedSMEM_offset_0_alias,@"STO_CUDA_RESERVED_SHARED STV_DEFAULT"
__nv_reservedSMEM_offset_0_alias:
	.zero		0
	.zero		64


//--------------------- .nv.constant0.attn_fwd    --------------------------
	.section	.nv.constant0.attn_fwd,"a",@progbits
	.sectionflags	@""
	.align	4
.nv.constant0.attn_fwd:
	.zero		1032


//--------------------- SYMBOLS --------------------------

	.type		.nv.reservedSmem.offset0,@object
	.size		.nv.reservedSmem.offset0,0x4
	.type		.nv.reservedSmem.cap,@object
	.size		.nv.reservedSmem.cap,0x4
